	.target	sm_90

	.elftype	@"ET_EXEC"


//--------------------- .note.nv.tkinfo           --------------------------
	.section	.note.nv.tkinfo,"",@"SHT_NOTE"
	.sectionflags	@"SHF_NOTE_NV_TKINFO"
	.tkinfo
        /*0018*/ 	.word	0x00000002
        /*0030*/ 	.string	""
        /*0030*/ 	.string	"ptxas"
        /*0030*/ 	.string	"Cuda compilation tools, release 13.0, V13.0.88"
        /*0030*/ 	.string	"Build cuda_13.0.r13.0/compiler.36424714_0"
        /*0030*/ 	.string	"-arch sm_90 -m 64 "



//--------------------- .note.nv.cuinfo           --------------------------
	.section	.note.nv.cuinfo,"",@"SHT_NOTE"
	.sectionflags	@"SHF_NOTE_NV_CUINFO"
        /*0018*/ 	.short	0x0002
        /*001a*/ 	.short	0x005a
        /*001c*/ 	.short	0x0082
	.zero		2


//--------------------- .nv.info                  --------------------------
	.section	.nv.info,"",@"SHT_CUDA_INFO"
	.align	4


	//----- nvinfo : EIATTR_REGCOUNT
	.align		4
        /*0000*/ 	.byte	0x04, 0x2f
        /*0002*/ 	.short	(.L_29 - .L_28)
	.align		4
.L_28:
        /*0004*/ 	.word	index@(_ZN2at6native26_fft_conjugate_copy_kernelIN3c107complexIdEE16OffsetCalculatorILi1ElLb0EENS0_33HermitianSymmetryOffsetCalculatorIlEEEEvlPT_PKS9_T0_T1_)
        /*0008*/ 	.word	0x00000020


	//----- nvinfo : EIATTR_FRAME_SIZE
	.align		4
.L_29:
        /*000c*/ 	.byte	0x04, 0x11
        /*000e*/ 	.short	(.L_31 - .L_30)
	.align		4
.L_30:
        /*0010*/ 	.word	index@($__internal_5_$__cuda_sm20_rem_s64)
        /*0014*/ 	.word	0x00000000


	//----- nvinfo : EIATTR_FRAME_SIZE
	.align		4
.L_31:
        /*0018*/ 	.byte	0x04, 0x11
        /*001a*/ 	.short	(.L_33 - .L_32)
	.align		4
.L_32:
        /*001c*/ 	.word	index@($__internal_4_$__cuda_sm20_div_s64)
        /*0020*/ 	.word	0x00000000


	//----- nvinfo : EIATTR_FRAME_SIZE
	.align		4
.L_33:
        /*0024*/ 	.byte	0x04, 0x11
        /*0026*/ 	.short	(.L_35 - .L_34)
	.align		4
.L_34:
        /*0028*/ 	.word	index@(_ZN2at6native26_fft_conjugate_copy_kernelIN3c107complexIdEE16OffsetCalculatorILi1ElLb0EENS0_33HermitianSymmetryOffsetCalculatorIlEEEEvlPT_PKS9_T0_T1_)
        /*002c*/ 	.word	0x00000000


	//----- nvinfo : EIATTR_REGCOUNT
	.align		4
.L_35:
        /*0030*/ 	.byte	0x04, 0x2f
        /*0032*/ 	.short	(.L_37 - .L_36)
	.align		4
.L_36:
        /*0034*/ 	.word	index@(_ZN2at6native26_fft_conjugate_copy_kernelIN3c107complexIfEE16OffsetCalculatorILi1ElLb0EENS0_33HermitianSymmetryOffsetCalculatorIlEEEEvlPT_PKS9_T0_T1_)
        /*0038*/ 	.word	0x00000022


	//----- nvinfo : EIATTR_FRAME_SIZE
	.align		4
.L_37:
        /*003c*/ 	.byte	0x04, 0x11
        /*003e*/ 	.short	(.L_39 - .L_38)
	.align		4
.L_38:
        /*0040*/ 	.word	index@($__internal_3_$__cuda_sm20_rem_s64)
        /*0044*/ 	.word	0x00000000


	//----- nvinfo : EIATTR_FRAME_SIZE
	.align		4
.L_39:
        /*0048*/ 	.byte	0x04, 0x11
        /*004a*/ 	.short	(.L_41 - .L_40)
	.align		4
.L_40:
        /*004c*/ 	.word	index@($__internal_2_$__cuda_sm20_div_s64)
        /*0050*/ 	.word	0x00000000


	//----- nvinfo : EIATTR_FRAME_SIZE
	.align		4
.L_41:
        /*0054*/ 	.byte	0x04, 0x11
        /*0056*/ 	.short	(.L_43 - .L_42)
	.align		4
.L_42:
        /*0058*/ 	.word	index@(_ZN2at6native26_fft_conjugate_copy_kernelIN3c107complexIfEE16OffsetCalculatorILi1ElLb0EENS0_33HermitianSymmetryOffsetCalculatorIlEEEEvlPT_PKS9_T0_T1_)
        /*005c*/ 	.word	0x00000000


	//----- nvinfo : EIATTR_REGCOUNT
	.align		4
.L_43:
        /*0060*/ 	.byte	0x04, 0x2f
        /*0062*/ 	.short	(.L_45 - .L_44)
	.align		4
.L_44:
        /*0064*/ 	.word	index@(_ZN2at6native26_fft_conjugate_copy_kernelIN3c107complexINS2_4HalfEEE16OffsetCalculatorILi1ElLb0EENS0_33HermitianSymmetryOffsetCalculatorIlEEEEvlPT_PKSA_T0_T1_)
        /*0068*/ 	.word	0x00000022


	//----- nvinfo : EIATTR_FRAME_SIZE
	.align		4
.L_45:
        /*006c*/ 	.byte	0x04, 0x11
        /*006e*/ 	.short	(.L_47 - .L_46)
	.align		4
.L_46:
        /*0070*/ 	.word	index@($__internal_1_$__cuda_sm20_rem_s64)
        /*0074*/ 	.word	0x00000000


	//----- nvinfo : EIATTR_FRAME_SIZE
	.align		4
.L_47:
        /*0078*/ 	.byte	0x04, 0x11
        /*007a*/ 	.short	(.L_49 - .L_48)
	.align		4
.L_48:
        /*007c*/ 	.word	index@($__internal_0_$__cuda_sm20_div_s64)
        /*0080*/ 	.word	0x00000000


	//----- nvinfo : EIATTR_FRAME_SIZE
	.align		4
.L_49:
        /*0084*/ 	.byte	0x04, 0x11
        /*0086*/ 	.short	(.L_51 - .L_50)
	.align		4
.L_50:
        /*0088*/ 	.word	index@(_ZN2at6native26_fft_conjugate_copy_kernelIN3c107complexINS2_4HalfEEE16OffsetCalculatorILi1ElLb0EENS0_33HermitianSymmetryOffsetCalculatorIlEEEEvlPT_PKSA_T0_T1_)
        /*008c*/ 	.word	0x00000000


	//----- nvinfo : EIATTR_MIN_STACK_SIZE
	.align		4
.L_51:
        /*0090*/ 	.byte	0x04, 0x12
        /*0092*/ 	.short	(.L_53 - .L_52)
	.align		4
.L_52:
        /*0094*/ 	.word	index@(_ZN2at6native26_fft_conjugate_copy_kernelIN3c107complexINS2_4HalfEEE16OffsetCalculatorILi1ElLb0EENS0_33HermitianSymmetryOffsetCalculatorIlEEEEvlPT_PKSA_T0_T1_)
        /*0098*/ 	.word	0x00000000


	//----- nvinfo : EIATTR_MIN_STACK_SIZE
	.align		4
.L_53:
        /*009c*/ 	.byte	0x04, 0x12
        /*009e*/ 	.short	(.L_55 - .L_54)
	.align		4
.L_54:
        /*00a0*/ 	.word	index@(_ZN2at6native26_fft_conjugate_copy_kernelIN3c107complexIfEE16OffsetCalculatorILi1ElLb0EENS0_33HermitianSymmetryOffsetCalculatorIlEEEEvlPT_PKS9_T0_T1_)
        /*00a4*/ 	.word	0x00000000


	//----- nvinfo : EIATTR_MIN_STACK_SIZE
	.align		4
.L_55:
        /*00a8*/ 	.byte	0x04, 0x12
        /*00aa*/ 	.short	(.L_57 - .L_56)
	.align		4
.L_56:
        /*00ac*/ 	.word	index@(_ZN2at6native26_fft_conjugate_copy_kernelIN3c107complexIdEE16OffsetCalculatorILi1ElLb0EENS0_33HermitianSymmetryOffsetCalculatorIlEEEEvlPT_PKS9_T0_T1_)
        /*00b0*/ 	.word	0x00000000
.L_57:


//--------------------- .nv.compat                --------------------------
	.section	.nv.compat,"",@"SHT_CUDA_COMPAT_INFO"
	.align	4
        /*0000*/ 	.byte	0x02, 0x09, 0x00, 0x00, 0x02, 0x02, 0x01, 0x00, 0x02, 0x05, 0x05, 0x00, 0x03, 0x07, 0x01, 0x01
        /*0010*/ 	.byte	0x02, 0x03, 0x00, 0x00, 0x02, 0x06, 0x01, 0x00, 0x04, 0x0b, 0x08, 0x00, 0x00, 0x00, 0x00, 0x00
        /*0020*/ 	.byte	0x00, 0x00, 0x00, 0x00


//--------------------- .nv.info._ZN2at6native26_fft_conjugate_copy_kernelIN3c107complexINS2_4HalfEEE16OffsetCalculatorILi1ElLb0EENS0_33HermitianSymmetryOffsetCalculatorIlEEEEvlPT_PKSA_T0_T1_ --------------------------
	.section	.nv.info._ZN2at6native26_fft_conjugate_copy_kernelIN3c107complexINS2_4HalfEEE16OffsetCalculatorILi1ElLb0EENS0_33HermitianSymmetryOffsetCalculatorIlEEEEvlPT_PKSA_T0_T1_,"",@"SHT_CUDA_INFO"
	.sectionflags	@""
	.align	4


	//----- nvinfo : EIATTR_CUDA_API_VERSION
	.align		4
        /*0000*/ 	.byte	0x04, 0x37
        /*0002*/ 	.short	(.L_59 - .L_58)
.L_58:
        /*0004*/ 	.word	0x00000082


	//----- nvinfo : EIATTR_KPARAM_INFO
	.align		4
.L_59:
        /*0008*/ 	.byte	0x04, 0x17
        /*000a*/ 	.short	(.L_61 - .L_60)
.L_60:
        /*000c*/ 	.word	0x00000000
        /*0010*/ 	.short	0x0004
        /*0012*/ 	.short	0x01b0
        /*0014*/ 	.byte	0x00, 0xf0, 0x81, 0x06


	//----- nvinfo : EIATTR_KPARAM_INFO
	.align		4
.L_61:
        /*0018*/ 	.byte	0x04, 0x17
        /*001a*/ 	.short	(.L_63 - .L_62)
.L_62:
        /*001c*/ 	.word	0x00000000
        /*0020*/ 	.short	0x0003
        /*0022*/ 	.short	0x0018
        /*0024*/ 	.byte	0x00, 0xf0, 0x61, 0x06


	//----- nvinfo : EIATTR_KPARAM_INFO
	.align		4
.L_63:
        /*0028*/ 	.byte	0x04, 0x17
        /*002a*/ 	.short	(.L_65 - .L_64)
.L_64:
        /*002c*/ 	.word	0x00000000
        /*0030*/ 	.short	0x0002
        /*0032*/ 	.short	0x0010
        /*0034*/ 	.byte	0x00, 0xf0, 0x21, 0x00


	//----- nvinfo : EIATTR_KPARAM_INFO
	.align		4
.L_65:
        /*0038*/ 	.byte	0x04, 0x17
        /*003a*/ 	.short	(.L_67 - .L_66)
.L_66:
        /*003c*/ 	.word	0x00000000
        /*0040*/ 	.short	0x0001
        /*0042*/ 	.short	0x0008
        /*0044*/ 	.byte	0x00, 0xf0, 0x21, 0x00


	//----- nvinfo : EIATTR_KPARAM_INFO
	.align		4
.L_67:
        /*0048*/ 	.byte	0x04, 0x17
        /*004a*/ 	.short	(.L_69 - .L_68)
.L_68:
        /*004c*/ 	.word	0x00000000
        /*0050*/ 	.short	0x0000
        /*0052*/ 	.short	0x0000
        /*0054*/ 	.byte	0x00, 0xf0, 0x21, 0x00


	//----- nvinfo : EIATTR_SPARSE_MMA_MASK
	.align		4
.L_69:
        /*0058*/ 	.byte	0x03, 0x50
        /*005a*/ 	.short	0x0000


	//----- nvinfo : EIATTR_MAXREG_COUNT
	.align		4
        /*005c*/ 	.byte	0x03, 0x1b
        /*005e*/ 	.short	0x0040


	//----- nvinfo : EIATTR_MERCURY_ISA_VERSION
	.align		4
        /*0060*/ 	.byte	0x03, 0x5f
        /*0062*/ 	.short	0x0101


	//----- nvinfo : EIATTR_EXIT_INSTR_OFFSETS
	.align		4
        /*0064*/ 	.byte	0x04, 0x1c
        /*0066*/ 	.short	(.L_71 - .L_70)


	//   ....[0]....
.L_70:
        /*0068*/ 	.word	0x000000a0


	//   ....[1]....
        /*006c*/ 	.word	0x00007a80


	//   ....[2]....
        /*0070*/ 	.word	0x00009dd0


	//----- nvinfo : EIATTR_MAX_THREADS
	.align		4
.L_71:
        /*0074*/ 	.byte	0x04, 0x05
        /*0076*/ 	.short	(.L_73 - .L_72)
.L_72:
        /*0078*/ 	.word	0x00000400
        /*007c*/ 	.word	0x00000001
        /*0080*/ 	.word	0x00000001


	//----- nvinfo : EIATTR_CRS_STACK_SIZE
	.align		4
.L_73:
        /*0084*/ 	.byte	0x04, 0x1e
        /*0086*/ 	.short	(.L_75 - .L_74)
.L_74:
        /*0088*/ 	.word	0x00000000


	//----- nvinfo : EIATTR_CBANK_PARAM_SIZE
	.align		4
.L_75:
        /*008c*/ 	.byte	0x03, 0x19
        /*008e*/ 	.short	0x0350


	//----- nvinfo : EIATTR_PARAM_CBANK
	.align		4
        /*0090*/ 	.byte	0x04, 0x0a
        /*0092*/ 	.short	(.L_77 - .L_76)
	.align		4
.L_76:
        /*0094*/ 	.word	index@(.nv.constant0._ZN2at6native26_fft_conjugate_copy_kernelIN3c107complexINS2_4HalfEEE16OffsetCalculatorILi1ElLb0EENS0_33HermitianSymmetryOffsetCalculatorIlEEEEvlPT_PKSA_T0_T1_)
        /*0098*/ 	.short	0x0210
        /*009a*/ 	.short	0x0350


	//----- nvinfo : EIATTR_SW_WAR
	.align		4
.L_77:
        /*009c*/ 	.byte	0x04, 0x36
        /*009e*/ 	.short	(.L_79 - .L_78)
.L_78:
        /*00a0*/ 	.word	0x00000008
.L_79:


//--------------------- .nv.info._ZN2at6native26_fft_conjugate_copy_kernelIN3c107complexIfEE16OffsetCalculatorILi1ElLb0EENS0_33HermitianSymmetryOffsetCalculatorIlEEEEvlPT_PKS9_T0_T1_ --------------------------
	.section	.nv.info._ZN2at6native26_fft_conjugate_copy_kernelIN3c107complexIfEE16OffsetCalculatorILi1ElLb0EENS0_33HermitianSymmetryOffsetCalculatorIlEEEEvlPT_PKS9_T0_T1_,"",@"SHT_CUDA_INFO"
	.sectionflags	@""
	.align	4


	//----- nvinfo : EIATTR_CUDA_API_VERSION
	.align		4
        /*0000*/ 	.byte	0x04, 0x37
        /*0002*/ 	.short	(.L_81 - .L_80)
.L_80:
        /*0004*/ 	.word	0x00000082


	//----- nvinfo : EIATTR_KPARAM_INFO
	.align		4
.L_81:
        /*0008*/ 	.byte	0x04, 0x17
        /*000a*/ 	.short	(.L_83 - .L_82)
.L_82:
        /*000c*/ 	.word	0x00000000
        /*0010*/ 	.short	0x0004
        /*0012*/ 	.short	0x01b0
        /*0014*/ 	.byte	0x00, 0xf0, 0x81, 0x06


	//----- nvinfo : EIATTR_KPARAM_INFO
	.align		4
.L_83:
        /*0018*/ 	.byte	0x04, 0x17
        /*001a*/ 	.short	(.L_85 - .L_84)
.L_84:
        /*001c*/ 	.word	0x00000000
        /*0020*/ 	.short	0x0003
        /*0022*/ 	.short	0x0018
        /*0024*/ 	.byte	0x00, 0xf0, 0x61, 0x06


	//----- nvinfo : EIATTR_KPARAM_INFO
	.align		4
.L_85:
        /*0028*/ 	.byte	0x04, 0x17
        /*002a*/ 	.short	(.L_87 - .L_86)
.L_86:
        /*002c*/ 	.word	0x00000000
        /*0030*/ 	.short	0x0002
        /*0032*/ 	.short	0x0010
        /*0034*/ 	.byte	0x00, 0xf0, 0x21, 0x00


	//----- nvinfo : EIATTR_KPARAM_INFO
	.align		4
.L_87:
        /*0038*/ 	.byte	0x04, 0x17
        /*003a*/ 	.short	(.L_89 - .L_88)
.L_88:
        /*003c*/ 	.word	0x00000000
        /*0040*/ 	.short	0x0001
        /*0042*/ 	.short	0x0008
        /*0044*/ 	.byte	0x00, 0xf0, 0x21, 0x00


	//----- nvinfo : EIATTR_KPARAM_INFO
	.align		4
.L_89:
        /*0048*/ 	.byte	0x04, 0x17
        /*004a*/ 	.short	(.L_91 - .L_90)
.L_90:
        /*004c*/ 	.word	0x00000000
        /*0050*/ 	.short	0x0000
        /*0052*/ 	.short	0x0000
        /*0054*/ 	.byte	0x00, 0xf0, 0x21, 0x00


	//----- nvinfo : EIATTR_SPARSE_MMA_MASK
	.align		4
.L_91:
        /*0058*/ 	.byte	0x03, 0x50
        /*005a*/ 	.short	0x0000


	//----- nvinfo : EIATTR_MAXREG_COUNT
	.align		4
        /*005c*/ 	.byte	0x03, 0x1b
        /*005e*/ 	.short	0x0040


	//----- nvinfo : EIATTR_MERCURY_ISA_VERSION
	.align		4
        /*0060*/ 	.byte	0x03, 0x5f
        /*0062*/ 	.short	0x0101


	//----- nvinfo : EIATTR_EXIT_INSTR_OFFSETS
	.align		4
        /*0064*/ 	.byte	0x04, 0x1c
        /*0066*/ 	.short	(.L_93 - .L_92)


	//   ....[0]....
.L_92:
        /*0068*/ 	.word	0x000000a0


	//   ....[1]....
        /*006c*/ 	.word	0x00007a50


	//   ....[2]....
        /*0070*/ 	.word	0x00009d70


	//----- nvinfo : EIATTR_MAX_THREADS
	.align		4
.L_93:
        /*0074*/ 	.byte	0x04, 0x05
        /*0076*/ 	.short	(.L_95 - .L_94)
.L_94:
        /*0078*/ 	.word	0x00000400
        /*007c*/ 	.word	0x00000001
        /*0080*/ 	.word	0x00000001


	//----- nvinfo : EIATTR_CRS_STACK_SIZE
	.align		4
.L_95:
        /*0084*/ 	.byte	0x04, 0x1e
        /*0086*/ 	.short	(.L_97 - .L_96)
.L_96:
        /*0088*/ 	.word	0x00000000


	//----- nvinfo : EIATTR_CBANK_PARAM_SIZE
	.align		4
.L_97:
        /*008c*/ 	.byte	0x03, 0x19
        /*008e*/ 	.short	0x0350


	//----- nvinfo : EIATTR_PARAM_CBANK
	.align		4
        /*0090*/ 	.byte	0x04, 0x0a
        /*0092*/ 	.short	(.L_99 - .L_98)
	.align		4
.L_98:
        /*0094*/ 	.word	index@(.nv.constant0._ZN2at6native26_fft_conjugate_copy_kernelIN3c107complexIfEE16OffsetCalculatorILi1ElLb0EENS0_33HermitianSymmetryOffsetCalculatorIlEEEEvlPT_PKS9_T0_T1_)
        /*0098*/ 	.short	0x0210
        /*009a*/ 	.short	0x0350


	//----- nvinfo : EIATTR_SW_WAR
	.align		4
.L_99:
        /*009c*/ 	.byte	0x04, 0x36
        /*009e*/ 	.short	(.L_101 - .L_100)
.L_100:
        /*00a0*/ 	.word	0x00000008
.L_101:


//--------------------- .nv.info._ZN2at6native26_fft_conjugate_copy_kernelIN3c107complexIdEE16OffsetCalculatorILi1ElLb0EENS0_33HermitianSymmetryOffsetCalculatorIlEEEEvlPT_PKS9_T0_T1_ --------------------------
	.section	.nv.info._ZN2at6native26_fft_conjugate_copy_kernelIN3c107complexIdEE16OffsetCalculatorILi1ElLb0EENS0_33HermitianSymmetryOffsetCalculatorIlEEEEvlPT_PKS9_T0_T1_,"",@"SHT_CUDA_INFO"
	.sectionflags	@""
	.align	4


	//----- nvinfo : EIATTR_CUDA_API_VERSION
	.align		4
        /*0000*/ 	.byte	0x04, 0x37
        /*0002*/ 	.short	(.L_103 - .L_102)
.L_102:
        /*0004*/ 	.word	0x00000082


	//----- nvinfo : EIATTR_KPARAM_INFO
	.align		4
.L_103:
        /*0008*/ 	.byte	0x04, 0x17
        /*000a*/ 	.short	(.L_105 - .L_104)
.L_104:
        /*000c*/ 	.word	0x00000000
        /*0010*/ 	.short	0x0004
        /*0012*/ 	.short	0x01b0
        /*0014*/ 	.byte	0x00, 0xf0, 0x81, 0x06


	//----- nvinfo : EIATTR_KPARAM_INFO
	.align		4
.L_105:
        /*0018*/ 	.byte	0x04, 0x17
        /*001a*/ 	.short	(.L_107 - .L_106)
.L_106:
        /*001c*/ 	.word	0x00000000
        /*0020*/ 	.short	0x0003
        /*0022*/ 	.short	0x0018
        /*0024*/ 	.byte	0x00, 0xf0, 0x61, 0x06


	//----- nvinfo : EIATTR_KPARAM_INFO
	.align		4
.L_107:
        /*0028*/ 	.byte	0x04, 0x17
        /*002a*/ 	.short	(.L_109 - .L_108)
.L_108:
        /*002c*/ 	.word	0x00000000
        /*0030*/ 	.short	0x0002
        /*0032*/ 	.short	0x0010
        /*0034*/ 	.byte	0x00, 0xf0, 0x21, 0x00


	//----- nvinfo : EIATTR_KPARAM_INFO
	.align		4
.L_109:
        /*0038*/ 	.byte	0x04, 0x17
        /*003a*/ 	.short	(.L_111 - .L_110)
.L_110:
        /*003c*/ 	.word	0x00000000
        /*0040*/ 	.short	0x0001
        /*0042*/ 	.short	0x0008
        /*0044*/ 	.byte	0x00, 0xf0, 0x21, 0x00


	//----- nvinfo : EIATTR_KPARAM_INFO
	.align		4
.L_111:
        /*0048*/ 	.byte	0x04, 0x17
        /*004a*/ 	.short	(.L_113 - .L_112)
.L_112:
        /*004c*/ 	.word	0x00000000
        /*0050*/ 	.short	0x0000
        /*0052*/ 	.short	0x0000
        /*0054*/ 	.byte	0x00, 0xf0, 0x21, 0x00


	//----- nvinfo : EIATTR_SPARSE_MMA_MASK
	.align		4
.L_113:
        /*0058*/ 	.byte	0x03, 0x50
        /*005a*/ 	.short	0x0000


	//----- nvinfo : EIATTR_MAXREG_COUNT
	.align		4
        /*005c*/ 	.byte	0x03, 0x1b
        /*005e*/ 	.short	0x0040


	//----- nvinfo : EIATTR_MERCURY_ISA_VERSION
	.align		4
        /*0060*/ 	.byte	0x03, 0x5f
        /*0062*/ 	.short	0x0101


	//----- nvinfo : EIATTR_EXIT_INSTR_OFFSETS
	.align		4
        /*0064*/ 	.byte	0x04, 0x1c
        /*0066*/ 	.short	(.L_115 - .L_114)


	//   ....[0]....
.L_114:
        /*0068*/ 	.word	0x000000a0


	//   ....[1]....
        /*006c*/ 	.word	0x000079e0


	//   ....[2]....
        /*0070*/ 	.word	0x00009d10


	//----- nvinfo : EIATTR_MAX_THREADS
	.align		4
.L_115:
        /*0074*/ 	.byte	0x04, 0x05
        /*0076*/ 	.short	(.L_117 - .L_116)
.L_116:
        /*0078*/ 	.word	0x00000400
        /*007c*/ 	.word	0x00000001
        /*0080*/ 	.word	0x00000001


	//----- nvinfo : EIATTR_CRS_STACK_SIZE
	.align		4
.L_117:
        /*0084*/ 	.byte	0x04, 0x1e
        /*0086*/ 	.short	(.L_119 - .L_118)
.L_118:
        /*0088*/ 	.word	0x00000000


	//----- nvinfo : EIATTR_CBANK_PARAM_SIZE
	.align		4
.L_119:
        /*008c*/ 	.byte	0x03, 0x19
        /*008e*/ 	.short	0x0350


	//----- nvinfo : EIATTR_PARAM_CBANK
	.align		4
        /*0090*/ 	.byte	0x04, 0x0a
        /*0092*/ 	.short	(.L_121 - .L_120)
	.align		4
.L_120:
        /*0094*/ 	.word	index@(.nv.constant0._ZN2at6native26_fft_conjugate_copy_kernelIN3c107complexIdEE16OffsetCalculatorILi1ElLb0EENS0_33HermitianSymmetryOffsetCalculatorIlEEEEvlPT_PKS9_T0_T1_)
        /*0098*/ 	.short	0x0210
        /*009a*/ 	.short	0x0350


	//----- nvinfo : EIATTR_SW_WAR
	.align		4
.L_121:
        /*009c*/ 	.byte	0x04, 0x36
        /*009e*/ 	.short	(.L_123 - .L_122)
.L_122:
        /*00a0*/ 	.word	0x00000008
.L_123:


//--------------------- .nv.callgraph             --------------------------
	.section	.nv.callgraph,"",@"SHT_CUDA_CALLGRAPH"
	.align	4
	.sectionentsize	8
	.align		4
        /*0000*/ 	.word	0x00000000
	.align		4
        /*0004*/ 	.word	0xffffffff
	.align		4
        /*0008*/ 	.word	0x00000000
	.align		4
        /*000c*/ 	.word	0xfffffffe
	.align		4
        /*0010*/ 	.word	0x00000000
	.align		4
        /*0014*/ 	.word	0xfffffffd
	.align		4
        /*0018*/ 	.word	0x00000000
	.align		4
        /*001c*/ 	.word	0xfffffffc


//--------------------- .nv.constant4             --------------------------
	.section	.nv.constant4,"a",@progbits
	.align	8
	.align		8
.nv.constant4:
        /*0000*/ 	.dword	_ZN45_INTERNAL_ac02cf58_14_SpectralOps_cu_bd418f174cuda3std3__45__cpo5beginE
	.align		8
        /*0008*/ 	.dword	_ZN45_INTERNAL_ac02cf58_14_SpectralOps_cu_bd418f174cuda3std3__45__cpo3endE
	.align		8
        /*0010*/ 	.dword	_ZN45_INTERNAL_ac02cf58_14_SpectralOps_cu_bd418f174cuda3std3__45__cpo6cbeginE
	.align		8
        /*0018*/ 	.dword	_ZN45_INTERNAL_ac02cf58_14_SpectralOps_cu_bd418f174cuda3std3__45__cpo4cendE
	.align		8
        /*0020*/ 	.dword	_ZN45_INTERNAL_ac02cf58_14_SpectralOps_cu_bd418f174cuda3std3__45__cpo6rbeginE
	.align		8
        /*0028*/ 	.dword	_ZN45_INTERNAL_ac02cf58_14_SpectralOps_cu_bd418f174cuda3std3__45__cpo4rendE
	.align		8
        /*0030*/ 	.dword	_ZN45_INTERNAL_ac02cf58_14_SpectralOps_cu_bd418f174cuda3std3__45__cpo7crbeginE
	.align		8
        /*0038*/ 	.dword	_ZN45_INTERNAL_ac02cf58_14_SpectralOps_cu_bd418f174cuda3std3__45__cpo5crendE
	.align		8
        /*0040*/ 	.dword	_ZN45_INTERNAL_ac02cf58_14_SpectralOps_cu_bd418f174cuda3std3__447_GLOBAL__N__ac02cf58_14_SpectralOps_cu_bd418f176ignoreE
	.align		8
        /*0048*/ 	.dword	_ZN45_INTERNAL_ac02cf58_14_SpectralOps_cu_bd418f174cuda3std3__419piecewise_constructE
	.align		8
        /*0050*/ 	.dword	_ZN45_INTERNAL_ac02cf58_14_SpectralOps_cu_bd418f174cuda3std3__48in_placeE
	.align		8
        /*0058*/ 	.dword	_ZN45_INTERNAL_ac02cf58_14_SpectralOps_cu_bd418f174cuda3std3__420unreachable_sentinelE
	.align		8
        /*0060*/ 	.dword	_ZN45_INTERNAL_ac02cf58_14_SpectralOps_cu_bd418f174cuda3std6ranges3__45__cpo4swapE
	.align		8
        /*0068*/ 	.dword	_ZN45_INTERNAL_ac02cf58_14_SpectralOps_cu_bd418f174cuda3std6ranges3__45__cpo9iter_moveE
	.align		8
        /*0070*/ 	.dword	_ZN45_INTERNAL_ac02cf58_14_SpectralOps_cu_bd418f174cuda3std6ranges3__45__cpo5beginE
	.align		8
        /*0078*/ 	.dword	_ZN45_INTERNAL_ac02cf58_14_SpectralOps_cu_bd418f174cuda3std6ranges3__45__cpo3endE
	.align		8
        /*0080*/ 	.dword	_ZN45_INTERNAL_ac02cf58_14_SpectralOps_cu_bd418f174cuda3std6ranges3__45__cpo6cbeginE
	.align		8
        /*0088*/ 	.dword	_ZN45_INTERNAL_ac02cf58_14_SpectralOps_cu_bd418f174cuda3std6ranges3__45__cpo4cendE
	.align		8
        /*0090*/ 	.dword	_ZN45_INTERNAL_ac02cf58_14_SpectralOps_cu_bd418f174cuda3std6ranges3__45__cpo7advanceE
	.align		8
        /*0098*/ 	.dword	_ZN45_INTERNAL_ac02cf58_14_SpectralOps_cu_bd418f174cuda3std6ranges3__45__cpo9iter_swapE
	.align		8
        /*00a0*/ 	.dword	_ZN45_INTERNAL_ac02cf58_14_SpectralOps_cu_bd418f174cuda3std6ranges3__45__cpo4nextE
	.align		8
        /*00a8*/ 	.dword	_ZN45_INTERNAL_ac02cf58_14_SpectralOps_cu_bd418f174cuda3std6ranges3__45__cpo4prevE
	.align		8
        /*00b0*/ 	.dword	_ZN45_INTERNAL_ac02cf58_14_SpectralOps_cu_bd418f174cuda3std6ranges3__45__cpo4dataE
	.align		8
        /*00b8*/ 	.dword	_ZN45_INTERNAL_ac02cf58_14_SpectralOps_cu_bd418f174cuda3std6ranges3__45__cpo5cdataE
	.align		8
        /*00c0*/ 	.dword	_ZN45_INTERNAL_ac02cf58_14_SpectralOps_cu_bd418f174cuda3std6ranges3__45__cpo4sizeE
	.align		8
        /*00c8*/ 	.dword	_ZN45_INTERNAL_ac02cf58_14_SpectralOps_cu_bd418f174cuda3std6ranges3__45__cpo5ssizeE
	.align		8
        /*00d0*/ 	.dword	_ZN45_INTERNAL_ac02cf58_14_SpectralOps_cu_bd418f174cuda3std6ranges3__45__cpo8distanceE
	.align		8
        /*00d8*/ 	.dword	_ZN45_INTERNAL_ac02cf58_14_SpectralOps_cu_bd418f176thrust23THRUST_300001_SM_900_NS6system6detail10sequential3seqE


//--------------------- .text._ZN2at6native26_fft_conjugate_copy_kernelIN3c107complexINS2_4HalfEEE16OffsetCalculatorILi1ElLb0EENS0_33HermitianSymmetryOffsetCalculatorIlEEEEvlPT_PKSA_T0_T1_ --------------------------
	.section	.text._ZN2at6native26_fft_conjugate_copy_kernelIN3c107complexINS2_4HalfEEE16OffsetCalculatorILi1ElLb0EENS0_33HermitianSymmetryOffsetCalculatorIlEEEEvlPT_PKSA_T0_T1_,"ax",@progbits
	.align	128
        .global         _ZN2at6native26_fft_conjugate_copy_kernelIN3c107complexINS2_4HalfEEE16OffsetCalculatorILi1ElLb0EENS0_33HermitianSymmetryOffsetCalculatorIlEEEEvlPT_PKSA_T0_T1_
        .type           _ZN2at6native26_fft_conjugate_copy_kernelIN3c107complexINS2_4HalfEEE16OffsetCalculatorILi1ElLb0EENS0_33HermitianSymmetryOffsetCalculatorIlEEEEvlPT_PKSA_T0_T1_,@function
        .size           _ZN2at6native26_fft_conjugate_copy_kernelIN3c107complexINS2_4HalfEEE16OffsetCalculatorILi1ElLb0EENS0_33HermitianSymmetryOffsetCalculatorIlEEEEvlPT_PKSA_T0_T1_,(.L_x_505 - _ZN2at6native26_fft_conjugate_copy_kernelIN3c107complexINS2_4HalfEEE16OffsetCalculatorILi1ElLb0EENS0_33HermitianSymmetryOffsetCalculatorIlEEEEvlPT_PKSA_T0_T1_)
        .other          _ZN2at6native26_fft_conjugate_copy_kernelIN3c107complexINS2_4HalfEEE16OffsetCalculatorILi1ElLb0EENS0_33HermitianSymmetryOffsetCalculatorIlEEEEvlPT_PKSA_T0_T1_,@"STO_CUDA_ENTRY STV_DEFAULT"
_ZN2at6native26_fft_conjugate_copy_kernelIN3c107complexINS2_4HalfEEE16OffsetCalculatorILi1ElLb0EENS0_33HermitianSymmetryOffsetCalculatorIlEEEEvlPT_PKSA_T0_T1_:
.text._ZN2at6native26_fft_conjugate_copy_kernelIN3c107complexINS2_4HalfEEE16OffsetCalculatorILi1ElLb0EENS0_33HermitianSymmetryOffsetCalculatorIlEEEEvlPT_PKSA_T0_T1_:
[----:B------:R-:W-:Y:S01]  /*0000*/  LDC R1, c[0x0][0x28] ;  /* 0x00000a00ff017b82 */ /* 0x000fe20000000800 */
[----:B------:R-:W0:Y:S07]  /*0010*/  S2R R0, SR_TID.X ;  /* 0x0000000000007919 */ /* 0x000e2e0000002100 */
[----:B------:R-:W1:Y:S01]  /*0020*/  S2UR UR4, SR_CTAID.X ;  /* 0x00000000000479c3 */ /* 0x000e620000002500 */
[----:B------:R-:W-:Y:S01]  /*0030*/  ULDC UR6, c[0x0][0x0] ;  /* 0x0000000000067ab9 */ /* 0x000fe20000000800 */
[----:B------:R-:W-:Y:S01]  /*0040*/  ULDC.64 UR8, c[0x0][0x210] ;  /* 0x0000840000087ab9 */ /* 0x000fe20000000a00 */
[----:B-1----:R-:W-:-:S06]  /*0050*/  UIMAD.WIDE.U32 UR4, UR4, UR6, URZ ;  /* 0x00000006040472a5 */ /* 0x002fcc000f8e003f */
[----:B0-----:R-:W-:-:S04]  /*0060*/  IADD3 R0, P1, R0, UR4, RZ ;  /* 0x0000000400007c10 */ /* 0x001fc8000ff3e0ff */
[----:B------:R-:W-:Y:S01]  /*0070*/  ISETP.GE.U32.AND P0, PT, R0, UR8, PT ;  /* 0x0000000800007c0c */ /* 0x000fe2000bf06070 */
[----:B------:R-:W-:-:S05]  /*0080*/  IMAD.X R2, RZ, RZ, UR5, P1 ;  /* 0x00000005ff027e24 */ /* 0x000fca00088e06ff */
[----:B------:R-:W-:-:S13]  /*0090*/  ISETP.GE.AND.EX P0, PT, R2, UR9, PT, P0 ;  /* 0x0000000902007c0c */ /* 0x000fda000bf06300 */
[----:B------:R-:W-:Y:S05]  /*00a0*/  @P0 EXIT ;  /* 0x000000000000094d */ /* 0x000fea0003800000 */
[----:B------:R-:W-:Y:S01]  /*00b0*/  ULDC UR4, c[0x0][0x228] ;  /* 0x00008a0000047ab9 */ /* 0x000fe20000000800 */
[----:B------:R-:W-:Y:S01]  /*00c0*/  IMAD.MOV.U32 R5, RZ, RZ, R0 ;  /* 0x000000ffff057224 */ /* 0x000fe200078e0000 */
[----:B------:R-:W-:Y:S01]  /*00d0*/  ISETP.NE.AND P0, PT, RZ, UR4, PT ;  /* 0x00000004ff007c0c */ /* 0x000fe2000bf05270 */
[----:B------:R-:W-:Y:S01]  /*00e0*/  ULDC.64 UR4, c[0x0][0x208] ;  /* 0x0000820000047ab9 */ /* 0x000fe20000000a00 */
[----:B------:R-:W-:-:S11]  /*00f0*/  MOV R4, R2 ;  /* 0x0000000200047202 */ /* 0x000fd60000000f00 */
[----:B------:R-:W-:Y:S05]  /*0100*/  @!P0 BRA `(.L_x_0) ;  /* 0x0000007800608947 */ /* 0x000fea0003800000 */
.L_x_121:
[----:B------:R-:W-:Y:S01]  /*0110*/  ULDC UR7, c[0x0][0x234] ;  /* 0x00008d0000077ab9 */ /* 0x000fe20000000800 */
[----:B------:R-:W-:Y:S01]  /*0120*/  BSSY B0, `(.L_x_1) ;  /* 0x000002f000007945 */ /* 0x000fe20003800000 */
[----:B0-----:R-:W-:-:S04]  /*0130*/  LOP3.LUT R3, R2, UR7, RZ, 0xfc, !PT ;  /* 0x0000000702037c12 */ /* 0x001fc8000f8efcff */
[----:B------:R-:W-:-:S13]  /*0140*/  ISETP.NE.U32.AND P0, PT, R3, RZ, PT ;  /* 0x000000ff0300720c */ /* 0x000fda0003f05070 */
[----:B------:R-:W-:Y:S05]  /*0150*/  @!P0 BRA `(.L_x_2) ;  /* 0x0000000000508947 */ /* 0x000fea0003800000 */
[----:B------:R-:W-:Y:S01]  /*0160*/  ULDC.64 UR8, c[0x0][0x230] ;  /* 0x00008c0000087ab9 */ /* 0x000fe20000000a00 */
[----:B------:R-:W-:Y:S01]  /*0170*/  IMAD.MOV.U32 R24, RZ, RZ, R0 ;  /* 0x000000ffff187224 */ /* 0x000fe200078e0000 */
[----:B------:R-:W-:Y:S01]  /*0180*/  MOV R12, UR9 ;  /* 0x00000009000c7c02 */ /* 0x000fe20008000f00 */
[----:B------:R-:W-:Y:S01]  /*0190*/  IMAD.U32 R13, RZ, RZ, UR8 ;  /* 0x00000008ff0d7e24 */ /* 0x000fe2000f8e00ff */
[----:B------:R-:W-:Y:S01]  /*01a0*/  MOV R3, 0x1d0 ;  /* 0x000001d000037802 */ /* 0x000fe20000000f00 */
[----:B------:R-:W-:-:S07]  /*01b0*/  IMAD.MOV.U32 R22, RZ, RZ, R2 ;  /* 0x000000ffff167224 */ /* 0x000fce00078e0002 */
[----:B------:R-:W-:Y:S05]  /*01c0*/  CALL.REL.NOINC `($__internal_0_$__cuda_sm20_div_s64) ;  /* 0x0000009c00047944 */ /* 0x000fea0003c00000 */
[----:B------:R-:W-:Y:S01]  /*01d0*/  IADD3 R6, P0, RZ, -R12, RZ ;  /* 0x8000000cff067210 */ /* 0x000fe20007f1e0ff */
[----:B------:R-:W-:Y:S01]  /*01e0*/  ULDC.64 UR8, c[0x0][0x230] ;  /* 0x00008c0000087ab9 */ /* 0x000fe20000000a00 */
[----:B------:R-:W-:Y:S01]  /*01f0*/  MOV R4, R0 ;  /* 0x0000000000047202 */ /* 0x000fe20000000f00 */
[----:B------:R-:W-:Y:S02]  /*0200*/  IMAD.MOV.U32 R5, RZ, RZ, R2 ;  /* 0x000000ffff057224 */ /* 0x000fe400078e0002 */
[----:B------:R-:W-:Y:S02]  /*0210*/  IMAD.X R3, RZ, RZ, ~R13, P0 ;  /* 0x000000ffff037224 */ /* 0x000fe400000e0e0d */
[----:B------:R-:W-:-:S04]  /*0220*/  IMAD.WIDE.U32 R4, R6, UR8, R4 ;  /* 0x0000000806047c25 */ /* 0x000fc8000f8e0004 */
[----:B------:R-:W-:Y:S02]  /*0230*/  IMAD R3, R3, UR8, RZ ;  /* 0x0000000803037c24 */ /* 0x000fe4000f8e02ff */
[----:B------:R-:W-:Y:S02]  /*0240*/  IMAD.MOV.U32 R7, RZ, RZ, R4 ;  /* 0x000000ffff077224 */ /* 0x000fe400078e0004 */
[----:B------:R-:W-:Y:S02]  /*0250*/  IMAD R3, R6, UR9, R3 ;  /* 0x0000000906037c24 */ /* 0x000fe4000f8e0203 */
[----:B------:R-:W-:Y:S02]  /*0260*/  IMAD.MOV.U32 R8, RZ, RZ, R12 ;  /* 0x000000ffff087224 */ /* 0x000fe400078e000c */
[----:B------:R-:W-:Y:S01]  /*0270*/  IMAD.MOV.U32 R9, RZ, RZ, R13 ;  /* 0x000000ffff097224 */ /* 0x000fe200078e000d */
[----:B------:R-:W-:Y:S01]  /*0280*/  IADD3 R6, R5, R3, RZ ;  /* 0x0000000305067210 */ /* 0x000fe20007ffe0ff */
[----:B------:R-:W-:Y:S06]  /*0290*/  BRA `(.L_x_3) ;  /* 0x00000000005c7947 */ /* 0x000fec0003800000 */
.L_x_2:
[----:B------:R-:W-:Y:S01]  /*02a0*/  ULDC UR7, c[0x0][0x230] ;  /* 0x00008c0000077ab9 */ /* 0x000fe20000000800 */
[----:B------:R-:W-:Y:S01]  /*02b0*/  HFMA2.MMA R9, -RZ, RZ, 0, 0 ;  /* 0x00000000ff097435 */ /* 0x000fe200000001ff */
[----:B------:R-:W0:Y:S01]  /*02c0*/  I2F.U32.RP R3, UR7 ;  /* 0x0000000700037d06 */ /* 0x000e220008209000 */
[----:B------:R-:W-:Y:S01]  /*02d0*/  ISETP.NE.U32.AND P2, PT, RZ, UR7, PT ;  /* 0x00000007ff007c0c */ /* 0x000fe2000bf45070 */
[----:B------:R-:W-:-:S06]  /*02e0*/  IMAD.MOV.U32 R6, RZ, RZ, RZ ;  /* 0x000000ffff067224 */ /* 0x000fcc00078e00ff */
[----:B0-----:R-:W0:Y:S02]  /*02f0*/  MUFU.RCP R3, R3 ;  /* 0x0000000300037308 */ /* 0x001e240000001000 */
[----:B0-----:R-:W-:-:S06]  /*0300*/  IADD3 R4, R3, 0xffffffe, RZ ;  /* 0x0ffffffe03047810 */ /* 0x001fcc0007ffe0ff */
[----:B------:R0:W1:Y:S02]  /*0310*/  F2I.FTZ.U32.TRUNC.NTZ R5, R4 ;  /* 0x0000000400057305 */ /* 0x000064000021f000 */
[----:B0-----:R-:W-:Y:S02]  /*0320*/  IMAD.MOV.U32 R4, RZ, RZ, RZ ;  /* 0x000000ffff047224 */ /* 0x001fe400078e00ff */
[----:B-1----:R-:W-:-:S04]  /*0330*/  IMAD.MOV R7, RZ, RZ, -R5 ;  /* 0x000000ffff077224 */ /* 0x002fc800078e0a05 */
[----:B------:R-:W-:-:S04]  /*0340*/  IMAD R7, R7, UR7, RZ ;  /* 0x0000000707077c24 */ /* 0x000fc8000f8e02ff */
[----:B------:R-:W-:-:S06]  /*0350*/  IMAD.HI.U32 R5, R5, R7, R4 ;  /* 0x0000000705057227 */ /* 0x000fcc00078e0004 */
[----:B------:R-:W-:-:S05]  /*0360*/  IMAD.HI.U32 R8, R5, R0, RZ ;  /* 0x0000000005087227 */ /* 0x000fca00078e00ff */
[----:B------:R-:W-:-:S05]  /*0370*/  IADD3 R5, -R8, RZ, RZ ;  /* 0x000000ff08057210 */ /* 0x000fca0007ffe1ff */
[----:B------:R-:W-:-:S05]  /*0380*/  IMAD R5, R5, UR7, R0 ;  /* 0x0000000705057c24 */ /* 0x000fca000f8e0200 */
[----:B------:R-:W-:-:S13]  /*0390*/  ISETP.GE.U32.AND P0, PT, R5, UR7, PT ;  /* 0x0000000705007c0c */ /* 0x000fda000bf06070 */
[----:B------:R-:W-:Y:S02]  /*03a0*/  @P0 VIADD R5, R5, -UR7 ;  /* 0x8000000705050c36 */ /* 0x000fe40008000000 */
[----:B------:R-:W-:-:S03]  /*03b0*/  @P0 VIADD R8, R8, 0x1 ;  /* 0x0000000108080836 */ /* 0x000fc60000000000 */
[----:B------:R-:W-:-:S13]  /*03c0*/  ISETP.GE.U32.AND P1, PT, R5, UR7, PT ;  /* 0x0000000705007c0c */ /* 0x000fda000bf26070 */
[----:B------:R-:W-:Y:S02]  /*03d0*/  @P1 IADD3 R8, R8, 0x1, RZ ;  /* 0x0000000108081810 */ /* 0x000fe40007ffe0ff */
[----:B------:R-:W-:-:S05]  /*03e0*/  @!P2 LOP3.LUT R8, RZ, UR7, RZ, 0x33, !PT ;  /* 0x00000007ff08ac12 */ /* 0x000fca000f8e33ff */
[----:B------:R-:W-:-:S04]  /*03f0*/  IMAD.MOV R7, RZ, RZ, -R8 ;  /* 0x000000ffff077224 */ /* 0x000fc800078e0a08 */
[----:B------:R-:W-:-:S07]  /*0400*/  IMAD R7, R7, UR7, R0 ;  /* 0x0000000707077c24 */ /* 0x000fce000f8e0200 */
.L_x_3:
[----:B------:R-:W-:Y:S05]  /*0410*/  BSYNC B0 ;  /* 0x0000000000007941 */ /* 0x000fea0003800000 */
.L_x_1:
[----:B------:R-:W0:Y:S01]  /*0420*/  LDC R3, c[0x0][0x228] ;  /* 0x00008a00ff037b82 */ /* 0x000e220000000800 */
[----:B------:R-:W-:Y:S02]  /*0430*/  ULDC.64 UR8, c[0x0][0x2f8] ;  /* 0x0000be0000087ab9 */ /* 0x000fe40000000a00 */
[----:B------:R-:W-:Y:S02]  /*0440*/  IMAD R10, R6, UR8, RZ ;  /* 0x00000008060a7c24 */ /* 0x000fe4000f8e02ff */
[----:B------:R-:W-:Y:S01]  /*0450*/  IMAD.WIDE.U32 R4, R7, UR8, RZ ;  /* 0x0000000807047c25 */ /* 0x000fe2000f8e00ff */
[----:B0-----:R-:W-:-:S03]  /*0460*/  ISETP.NE.AND P0, PT, R3, 0x1, PT ;  /* 0x000000010300780c */ /* 0x001fc60003f05270 */
[----:B------:R-:W-:-:S04]  /*0470*/  IMAD R3, R7, UR9, R10 ;  /* 0x0000000907037c24 */ /* 0x000fc8000f8e020a */
[----:B------:R-:W-:-:S06]  /*0480*/  IMAD.IADD R5, R5, 0x1, R3 ;  /* 0x0000000105057824 */ /* 0x000fcc00078e0203 */
[----:B------:R-:W-:Y:S05]  /*0490*/  @!P0 BRA `(.L_x_4) ;  /* 0x0000005000848947 */ /* 0x000fea0003800000 */
[----:B------:R-:W-:Y:S01]  /*04a0*/  ULDC UR7, c[0x0][0x23c] ;  /* 0x00008f0000077ab9 */ /* 0x000fe20000000800 */
[----:B------:R-:W-:Y:S01]  /*04b0*/  BSSY B0, `(.L_x_5) ;  /* 0x0000030000007945 */ /* 0x000fe20003800000 */
[----:B------:R-:W-:-:S04]  /*04c0*/  LOP3.LUT R3, R9, UR7, RZ, 0xfc, !PT ;  /* 0x0000000709037c12 */ /* 0x000fc8000f8efcff */
        /* <DEDUP_REMOVED lines=11> */
[----:B------:R-:W-:Y:S02]  /*0580*/  IMAD.MOV.U32 R4, RZ, RZ, R8 ;  /* 0x000000ffff047224 */ /* 0x000fe400078e0008 */
[----:B------:R-:W-:Y:S01]  /*0590*/  IADD3.X R3, RZ, ~R13, RZ, P0, !PT ;  /* 0x8000000dff037210 */ /* 0x000fe200007fe4ff */
[----:B------:R-:W-:Y:S02]  /*05a0*/  IMAD.MOV.U32 R5, RZ, RZ, R9 ;  /* 0x000000ffff057224 */ /* 0x000fe400078e0009 */
[----:B------:R-:W-:Y:S02]  /*05b0*/  IMAD.MOV.U32 R8, RZ, RZ, R12 ;  /* 0x000000ffff087224 */ /* 0x000fe400078e000c */
[----:B------:R-:W-:Y:S02]  /*05c0*/  IMAD R3, R3, UR8, RZ ;  /* 0x0000000803037c24 */ /* 0x000fe4000f8e02ff */
[----:B------:R-:W-:-:S04]  /*05d0*/  IMAD.WIDE.U32 R4, R10, UR8, R4 ;  /* 0x000000080a047c25 */ /* 0x000fc8000f8e0004 */
[----:B------:R-:W-:Y:S01]  /*05e0*/  IMAD R9, R10, UR9, R3 ;  /* 0x000000090a097c24 */ /* 0x000fe2000f8e0203 */
[----:B------:R-:W-:-:S03]  /*05f0*/  MOV R3, R4 ;  /* 0x0000000400037202 */ /* 0x000fc60000000f00 */
[----:B------:R-:W-:Y:S01]  /*0600*/  IMAD.IADD R10, R5, 0x1, R9 ;  /* 0x00000001050a7824 */ /* 0x000fe200078e0209 */
[----:B------:R-:W-:Y:S01]  /*0610*/  MOV R9, R13 ;  /* 0x0000000d00097202 */ /* 0x000fe20000000f00 */
[----:B------:R-:W-:Y:S06]  /*0620*/  BRA `(.L_x_7) ;  /* 0x0000000000607947 */ /* 0x000fec0003800000 */
.L_x_6:
[----:B------:R-:W-:Y:S01]  /*0630*/  ULDC UR7, c[0x0][0x238] ;  /* 0x00008e0000077ab9 */ /* 0x000fe20000000800 */
[----:B------:R-:W-:Y:S01]  /*0640*/  MOV R10, RZ ;  /* 0x000000ff000a7202 */ /* 0x000fe20000000f00 */
[----:B------:R-:W0:Y:S01]  /*0650*/  I2F.U32.RP R3, UR7 ;  /* 0x0000000700037d06 */ /* 0x000e220008209000 */
[----:B------:R-:W-:-:S07]  /*0660*/  ISETP.NE.U32.AND P2, PT, RZ, UR7, PT ;  /* 0x00000007ff007c0c */ /* 0x000fce000bf45070 */
[----:B0-----:R-:W0:Y:S02]  /*0670*/  MUFU.RCP R3, R3 ;  /* 0x0000000300037308 */ /* 0x001e240000001000 */
[----:B0-----:R-:W-:-:S06]  /*0680*/  VIADD R4, R3, 0xffffffe ;  /* 0x0ffffffe03047836 */ /* 0x001fcc0000000000 */
[----:B------:R0:W1:Y:S02]  /*0690*/  F2I.FTZ.U32.TRUNC.NTZ R5, R4 ;  /* 0x0000000400057305 */ /* 0x000064000021f000 */
[----:B0-----:R-:W-:Y:S01]  /*06a0*/  HFMA2.MMA R4, -RZ, RZ, 0, 0 ;  /* 0x00000000ff047435 */ /* 0x001fe200000001ff */
[----:B-1----:R-:W-:-:S04]  /*06b0*/  IMAD.MOV R9, RZ, RZ, -R5 ;  /* 0x000000ffff097224 */ /* 0x002fc800078e0a05 */
[----:B------:R-:W-:-:S05]  /*06c0*/  IMAD R9, R9, UR7, RZ ;  /* 0x0000000709097c24 */ /* 0x000fca000f8e02ff */
[----:B------:R-:W-:-:S06]  /*06d0*/  IMAD.HI.U32 R5, R5, R9, R4 ;  /* 0x0000000905057227 */ /* 0x000fcc00078e0004 */
[----:B------:R-:W-:-:S04]  /*06e0*/  IMAD.HI.U32 R5, R5, R8, RZ ;  /* 0x0000000805057227 */ /* 0x000fc800078e00ff */
[----:B------:R-:W-:-:S04]  /*06f0*/  IMAD.MOV R9, RZ, RZ, -R5 ;  /* 0x000000ffff097224 */ /* 0x000fc800078e0a05 */
[----:B------:R-:W-:-:S05]  /*0700*/  IMAD R9, R9, UR7, R8 ;  /* 0x0000000709097c24 */ /* 0x000fca000f8e0208 */
[----:B------:R-:W-:-:S13]  /*0710*/  ISETP.GE.U32.AND P0, PT, R9, UR7, PT ;  /* 0x0000000709007c0c */ /* 0x000fda000bf06070 */
[----:B------:R-:W-:Y:S01]  /*0720*/  @P0 VIADD R9, R9, -UR7 ;  /* 0x8000000709090c36 */ /* 0x000fe20008000000 */
[----:B------:R-:W-:-:S04]  /*0730*/  @P0 IADD3 R5, R5, 0x1, RZ ;  /* 0x0000000105050810 */ /* 0x000fc80007ffe0ff */
[----:B------:R-:W-:Y:S01]  /*0740*/  ISETP.GE.U32.AND P1, PT, R9, UR7, PT ;  /* 0x0000000709007c0c */ /* 0x000fe2000bf26070 */
[----:B------:R-:W-:-:S12]  /*0750*/  IMAD.MOV.U32 R9, RZ, RZ, RZ ;  /* 0x000000ffff097224 */ /* 0x000fd800078e00ff */
[----:B------:R-:W-:Y:S01]  /*0760*/  @P1 VIADD R5, R5, 0x1 ;  /* 0x0000000105051836 */ /* 0x000fe20000000000 */
[----:B------:R-:W-:-:S05]  /*0770*/  @!P2 LOP3.LUT R5, RZ, UR7, RZ, 0x33, !PT ;  /* 0x00000007ff05ac12 */ /* 0x000fca000f8e33ff */
[----:B------:R-:W-:-:S04]  /*0780*/  IMAD.MOV R3, RZ, RZ, -R5 ;  /* 0x000000ffff037224 */ /* 0x000fc800078e0a05 */
[----:B------:R-:W-:Y:S02]  /*0790*/  IMAD R3, R3, UR7, R8 ;  /* 0x0000000703037c24 */ /* 0x000fe4000f8e0208 */
[----:B------:R-:W-:-:S07]  /*07a0*/  IMAD.MOV.U32 R8, RZ, RZ, R5 ;  /* 0x000000ffff087224 */ /* 0x000fce00078e0005 */
.L_x_7:
[----:B------:R-:W-:Y:S05]  /*07b0*/  BSYNC B0 ;  /* 0x0000000000007941 */ /* 0x000fea0003800000 */
.L_x_5:
[----:B------:R-:W0:Y:S01]  /*07c0*/  LDC R11, c[0x0][0x228] ;  /* 0x00008a00ff0b7b82 */ /* 0x000e220000000800 */
[----:B------:R-:W-:Y:S02]  /*07d0*/  ULDC.64 UR8, c[0x0][0x2f8] ;  /* 0x0000be0000087ab9 */ /* 0x000fe40000000a00 */
[----:B------:R-:W-:Y:S02]  /*07e0*/  IMAD R6, R6, UR8, RZ ;  /* 0x0000000806067c24 */ /* 0x000fe4000f8e02ff */
[----:B------:R-:W-:-:S04]  /*07f0*/  IMAD.WIDE.U32 R4, R7, UR8, RZ ;  /* 0x0000000807047c25 */ /* 0x000fc8000f8e00ff */
[----:B------:R-:W-:Y:S01]  /*0800*/  IMAD R7, R7, UR9, R6 ;  /* 0x0000000907077c24 */ /* 0x000fe2000f8e0206 */
[----:B------:R-:W-:Y:S02]  /*0810*/  ULDC.64 UR8, c[0x0][0x300] ;  /* 0x0000c00000087ab9 */ /* 0x000fe40000000a00 */
[----:B------:R-:W-:Y:S02]  /*0820*/  IMAD R10, R10, UR8, RZ ;  /* 0x000000080a0a7c24 */ /* 0x000fe4000f8e02ff */
[----:B------:R-:W-:Y:S02]  /*0830*/  IADD3 R5, R5, R7, RZ ;  /* 0x0000000705057210 */ /* 0x000fe40007ffe0ff */
[C---:B------:R-:W-:Y:S02]  /*0840*/  IMAD R7, R3.reuse, UR9, R10 ;  /* 0x0000000903077c24 */ /* 0x040fe4000f8e020a */
[----:B------:R-:W-:-:S04]  /*0850*/  IMAD.WIDE.U32 R4, R3, UR8, R4 ;  /* 0x0000000803047c25 */ /* 0x000fc8000f8e0004 */
[----:B------:R-:W-:Y:S01]  /*0860*/  IMAD.IADD R5, R5, 0x1, R7 ;  /* 0x0000000105057824 */ /* 0x000fe200078e0207 */
[----:B0-----:R-:W-:-:S13]  /*0870*/  ISETP.NE.AND P0, PT, R11, 0x2, PT ;  /* 0x000000020b00780c */ /* 0x001fda0003f05270 */
        /* <DEDUP_REMOVED lines=17> */
[----:B------:R-:W-:-:S04]  /*0990*/  IMAD.MOV.U32 R7, RZ, RZ, R9 ;  /* 0x000000ffff077224 */ /* 0x000fc800078e0009 */
[----:B------:R-:W-:Y:S02]  /*09a0*/  IMAD R3, R3, UR8, RZ ;  /* 0x0000000803037c24 */ /* 0x000fe4000f8e02ff */
[----:B------:R-:W-:-:S04]  /*09b0*/  IMAD.WIDE.U32 R6, R10, UR8, R6 ;  /* 0x000000080a067c25 */ /* 0x000fc8000f8e0006 */
[----:B------:R-:W-:Y:S01]  /*09c0*/  IMAD R3, R10, UR9, R3 ;  /* 0x000000090a037c24 */ /* 0x000fe2000f8e0203 */
[----:B------:R-:W-:Y:S01]  /*09d0*/  MOV R9, R6 ;  /* 0x0000000600097202 */ /* 0x000fe20000000f00 */
[----:B------:R-:W-:Y:S02]  /*09e0*/  IMAD.MOV.U32 R6, RZ, RZ, R12 ;  /* 0x000000ffff067224 */ /* 0x000fe400078e000c */
[----:B------:R-:W-:Y:S01]  /*09f0*/  IMAD.IADD R3, R7, 0x1, R3 ;  /* 0x0000000107037824 */ /* 0x000fe200078e0203 */
[----:B------:R-:W-:Y:S01]  /*0a00*/  MOV R7, R13 ;  /* 0x0000000d00077202 */ /* 0x000fe20000000f00 */
[----:B------:R-:W-:Y:S06]  /*0a10*/  BRA `(.L_x_10) ;  /* 0x00000000005c7947 */ /* 0x000fec0003800000 */
.L_x_9:
[----:B------:R-:W-:Y:S02]  /*0a20*/  ULDC UR7, c[0x0][0x240] ;  /* 0x0000900000077ab9 */ /* 0x000fe40000000800 */
[----:B------:R-:W0:Y:S01]  /*0a30*/  I2F.U32.RP R3, UR7 ;  /* 0x0000000700037d06 */ /* 0x000e220008209000 */
[----:B------:R-:W-:-:S07]  /*0a40*/  ISETP.NE.U32.AND P2, PT, RZ, UR7, PT ;  /* 0x00000007ff007c0c */ /* 0x000fce000bf45070 */
[----:B0-----:R-:W0:Y:S02]  /*0a50*/  MUFU.RCP R3, R3 ;  /* 0x0000000300037308 */ /* 0x001e240000001000 */
[----:B0-----:R-:W-:Y:S01]  /*0a60*/  VIADD R6, R3, 0xffffffe ;  /* 0x0ffffffe03067836 */ /* 0x001fe20000000000 */
[----:B------:R-:W-:-:S05]  /*0a70*/  MOV R3, RZ ;  /* 0x000000ff00037202 */ /* 0x000fca0000000f00 */
        /* <DEDUP_REMOVED lines=16> */
[----:B------:R-:W-:-:S07]  /*0b80*/  IMAD R9, R9, UR7, R8 ;  /* 0x0000000709097c24 */ /* 0x000fce000f8e0208 */
.L_x_10:
[----:B------:R-:W-:Y:S05]  /*0b90*/  BSYNC B0 ;  /* 0x0000000000007941 */ /* 0x000fea0003800000 */
.L_x_8:
[----:B------:R-:W0:Y:S01]  /*0ba0*/  LDC R10, c[0x0][0x228] ;  /* 0x00008a00ff0a7b82 */ /* 0x000e220000000800 */
[----:B------:R-:W-:Y:S02]  /*0bb0*/  ULDC.64 UR8, c[0x0][0x308] ;  /* 0x0000c20000087ab9 */ /* 0x000fe40000000a00 */
[----:B------:R-:W-:Y:S02]  /*0bc0*/  IMAD R8, R3, UR8, RZ ;  /* 0x0000000803087c24 */ /* 0x000fe4000f8e02ff */
[----:B------:R-:W-:-:S04]  /*0bd0*/  IMAD.WIDE.U32 R4, R9, UR8, R4 ;  /* 0x0000000809047c25 */ /* 0x000fc8000f8e0004 */
[----:B------:R-:W-:-:S04]  /*0be0*/  IMAD R9, R9, UR9, R8 ;  /* 0x0000000909097c24 */ /* 0x000fc8000f8e0208 */
        /* <DEDUP_REMOVED lines=9> */
[----:B------:R-:W-:Y:S01]  /*0c80*/  MOV R24, R6 ;  /* 0x0000000600187202 */ /* 0x000fe20000000f00 */
[----:B------:R-:W-:Y:S01]  /*0c90*/  IMAD.U32 R13, RZ, RZ, UR8 ;  /* 0x00000008ff0d7e24 */ /* 0x000fe2000f8e00ff */
[----:B------:R-:W-:Y:S01]  /*0ca0*/  MOV R22, R7 ;  /* 0x0000000700167202 */ /* 0x000fe20000000f00 */
[----:B------:R-:W-:Y:S01]  /*0cb0*/  IMAD.U32 R12, RZ, RZ, UR9 ;  /* 0x00000009ff0c7e24 */ /* 0x000fe2000f8e00ff */
[----:B------:R-:W-:-:S07]  /*0cc0*/  MOV R3, 0xce0 ;  /* 0x00000ce000037802 */ /* 0x000fce0000000f00 */
[----:B------:R-:W-:Y:S05]  /*0cd0*/  CALL.REL.NOINC `($__internal_0_$__cuda_sm20_div_s64) ;  /* 0x0000009000407944 */ /* 0x000fea0003c00000 */
[----:B------:R-:W-:Y:S01]  /*0ce0*/  IADD3 R9, P0, RZ, -R12, RZ ;  /* 0x8000000cff097210 */ /* 0x000fe20007f1e0ff */
[----:B------:R-:W-:-:S04]  /*0cf0*/  ULDC.64 UR8, c[0x0][0x248] ;  /* 0x0000920000087ab9 */ /* 0x000fc80000000a00 */
[----:B------:R-:W-:Y:S02]  /*0d00*/  IMAD.X R3, RZ, RZ, ~R13, P0 ;  /* 0x000000ffff037224 */ /* 0x000fe400000e0e0d */
[----:B------:R-:W-:-:S04]  /*0d10*/  IMAD.WIDE.U32 R6, R9, UR8, R6 ;  /* 0x0000000809067c25 */ /* 0x000fc8000f8e0006 */
[----:B------:R-:W-:-:S04]  /*0d20*/  IMAD R3, R3, UR8, RZ ;  /* 0x0000000803037c24 */ /* 0x000fc8000f8e02ff */
[----:B------:R-:W-:Y:S01]  /*0d30*/  IMAD R9, R9, UR9, R3 ;  /* 0x0000000909097c24 */ /* 0x000fe2000f8e0203 */
[----:B------:R-:W-:Y:S02]  /*0d40*/  MOV R3, R6 ;  /* 0x0000000600037202 */ /* 0x000fe40000000f00 */
[----:B------:R-:W-:Y:S01]  /*0d50*/  MOV R6, R12 ;  /* 0x0000000c00067202 */ /* 0x000fe20000000f00 */
[----:B------:R-:W-:Y:S02]  /*0d60*/  IMAD.IADD R8, R7, 0x1, R9 ;  /* 0x0000000107087824 */ /* 0x000fe400078e0209 */
[----:B------:R-:W-:Y:S01]  /*0d70*/  IMAD.MOV.U32 R7, RZ, RZ, R13 ;  /* 0x000000ffff077224 */ /* 0x000fe200078e000d */
[----:B------:R-:W-:Y:S06]  /*0d80*/  BRA `(.L_x_13) ;  /* 0x00000000005c7947 */ /* 0x000fec0003800000 */
.L_x_12:
[----:B------:R-:W-:Y:S02]  /*0d90*/  ULDC UR7, c[0x0][0x248] ;  /* 0x0000920000077ab9 */ /* 0x000fe40000000800 */
[----:B------:R-:W0:Y:S01]  /*0da0*/  I2F.U32.RP R3, UR7 ;  /* 0x0000000700037d06 */ /* 0x000e220008209000 */
[----:B------:R-:W-:-:S07]  /*0db0*/  ISETP.NE.U32.AND P2, PT, RZ, UR7, PT ;  /* 0x00000007ff007c0c */ /* 0x000fce000bf45070 */
[----:B0-----:R-:W0:Y:S02]  /*0dc0*/  MUFU.RCP R3, R3 ;  /* 0x0000000300037308 */ /* 0x001e240000001000 */
[----:B0-----:R-:W-:-:S06]  /*0dd0*/  IADD3 R8, R3, 0xffffffe, RZ ;  /* 0x0ffffffe03087810 */ /* 0x001fcc0007ffe0ff */
        /* <DEDUP_REMOVED lines=9> */
[----:B------:R-:W-:Y:S01]  /*0e70*/  @P0 IADD3 R7, R7, -UR7, RZ ;  /* 0x8000000707070c10 */ /* 0x000fe2000fffe0ff */
[----:B------:R-:W-:-:S03]  /*0e80*/  @P0 VIADD R9, R9, 0x1 ;  /* 0x0000000109090836 */ /* 0x000fc60000000000 */
[----:B------:R-:W-:Y:S01]  /*0e90*/  ISETP.GE.U32.AND P1, PT, R7, UR7, PT ;  /* 0x0000000707007c0c */ /* 0x000fe2000bf26070 */
[----:B------:R-:W-:-:S12]  /*0ea0*/  IMAD.MOV.U32 R7, RZ, RZ, RZ ;  /* 0x000000ffff077224 */ /* 0x000fd800078e00ff */
[----:B------:R-:W-:Y:S02]  /*0eb0*/  @P1 IADD3 R9, R9, 0x1, RZ ;  /* 0x0000000109091810 */ /* 0x000fe40007ffe0ff */
[----:B------:R-:W-:-:S05]  /*0ec0*/  @!P2 LOP3.LUT R9, RZ, UR7, RZ, 0x33, !PT ;  /* 0x00000007ff09ac12 */ /* 0x000fca000f8e33ff */
[----:B------:R-:W-:-:S04]  /*0ed0*/  IMAD.MOV R3, RZ, RZ, -R9 ;  /* 0x000000ffff037224 */ /* 0x000fc800078e0a09 */
[----:B------:R-:W-:Y:S01]  /*0ee0*/  IMAD R3, R3, UR7, R6 ;  /* 0x0000000703037c24 */ /* 0x000fe2000f8e0206 */
[----:B------:R-:W-:-:S07]  /*0ef0*/  MOV R6, R9 ;  /* 0x0000000900067202 */ /* 0x000fce0000000f00 */
.L_x_13:
[----:B------:R-:W-:Y:S05]  /*0f00*/  BSYNC B0 ;  /* 0x0000000000007941 */ /* 0x000fea0003800000 */
.L_x_11:
[----:B------:R-:W0:Y:S01]  /*0f10*/  LDC R9, c[0x0][0x228] ;  /* 0x00008a00ff097b82 */ /* 0x000e220000000800 */
[----:B------:R-:W-:Y:S02]  /*0f20*/  ULDC.64 UR8, c[0x0][0x310] ;  /* 0x0000c40000087ab9 */ /* 0x000fe40000000a00 */
[----:B------:R-:W-:Y:S02]  /*0f30*/  IMAD R8, R8, UR8, RZ ;  /* 0x0000000808087c24 */ /* 0x000fe4000f8e02ff */
[----:B------:R-:W-:-:S04]  /*0f40*/  IMAD.WIDE.U32 R4, R3, UR8, R4 ;  /* 0x0000000803047c25 */ /* 0x000fc8000f8e0004 */
[----:B------:R-:W-:-:S05]  /*0f50*/  IMAD R3, R3, UR9, R8 ;  /* 0x0000000903037c24 */ /* 0x000fca000f8e0208 */
[----:B------:R-:W-:Y:S02]  /*0f60*/  IADD3 R5, R5, R3, RZ ;  /* 0x0000000305057210 */ /* 0x000fe40007ffe0ff */
        /* <DEDUP_REMOVED lines=11> */
[----:B------:R-:W-:Y:S02]  /*1020*/  MOV R22, R7 ;  /* 0x0000000700167202 */ /* 0x000fe40000000f00 */
        /* <DEDUP_REMOVED lines=13> */
.L_x_15:
        /* <DEDUP_REMOVED lines=23> */
.L_x_16:
[----:B------:R-:W-:Y:S05]  /*1270*/  BSYNC B0 ;  /* 0x0000000000007941 */ /* 0x000fea0003800000 */
.L_x_14:
        /* <DEDUP_REMOVED lines=31> */
.L_x_18:
        /* <DEDUP_REMOVED lines=23> */
.L_x_19:
[----:B------:R-:W-:Y:S05]  /*15e0*/  BSYNC B0 ;  /* 0x0000000000007941 */ /* 0x000fea0003800000 */
.L_x_17:
        /* <DEDUP_REMOVED lines=31> */
.L_x_21:
        /* <DEDUP_REMOVED lines=23> */
.L_x_22:
[----:B------:R-:W-:Y:S05]  /*1950*/  BSYNC B0 ;  /* 0x0000000000007941 */ /* 0x000fea0003800000 */
.L_x_20:
        /* <DEDUP_REMOVED lines=31> */
.L_x_24:
        /* <DEDUP_REMOVED lines=23> */
.L_x_25:
[----:B------:R-:W-:Y:S05]  /*1cc0*/  BSYNC B0 ;  /* 0x0000000000007941 */ /* 0x000fea0003800000 */
.L_x_23:
        /* <DEDUP_REMOVED lines=31> */
.L_x_27:
        /* <DEDUP_REMOVED lines=23> */
.L_x_28:
[----:B------:R-:W-:Y:S05]  /*2030*/  BSYNC B0 ;  /* 0x0000000000007941 */ /* 0x000fea0003800000 */
.L_x_26:
        /* <DEDUP_REMOVED lines=31> */
.L_x_30:
        /* <DEDUP_REMOVED lines=23> */
.L_x_31:
[----:B------:R-:W-:Y:S05]  /*23a0*/  BSYNC B0 ;  /* 0x0000000000007941 */ /* 0x000fea0003800000 */
.L_x_29:
        /* <DEDUP_REMOVED lines=31> */
.L_x_33:
        /* <DEDUP_REMOVED lines=23> */
.L_x_34:
[----:B------:R-:W-:Y:S05]  /*2710*/  BSYNC B0 ;  /* 0x0000000000007941 */ /* 0x000fea0003800000 */
.L_x_32:
        /* <DEDUP_REMOVED lines=31> */
.L_x_36:
        /* <DEDUP_REMOVED lines=23> */
.L_x_37:
[----:B------:R-:W-:Y:S05]  /*2a80*/  BSYNC B0 ;  /* 0x0000000000007941 */ /* 0x000fea0003800000 */
.L_x_35:
        /* <DEDUP_REMOVED lines=31> */
.L_x_39:
        /* <DEDUP_REMOVED lines=23> */
.L_x_40:
[----:B------:R-:W-:Y:S05]  /*2df0*/  BSYNC B0 ;  /* 0x0000000000007941 */ /* 0x000fea0003800000 */
.L_x_38:
        /* <DEDUP_REMOVED lines=31> */
.L_x_42:
        /* <DEDUP_REMOVED lines=23> */
.L_x_43:
[----:B------:R-:W-:Y:S05]  /*3160*/  BSYNC B0 ;  /* 0x0000000000007941 */ /* 0x000fea0003800000 */
.L_x_41:
        /* <DEDUP_REMOVED lines=31> */
.L_x_45:
        /* <DEDUP_REMOVED lines=23> */
.L_x_46:
[----:B------:R-:W-:Y:S05]  /*34d0*/  BSYNC B0 ;  /* 0x0000000000007941 */ /* 0x000fea0003800000 */
.L_x_44:
        /* <DEDUP_REMOVED lines=31> */
.L_x_48:
        /* <DEDUP_REMOVED lines=23> */
.L_x_49:
[----:B------:R-:W-:Y:S05]  /*3840*/  BSYNC B0 ;  /* 0x0000000000007941 */ /* 0x000fea0003800000 */
.L_x_47:
        /* <DEDUP_REMOVED lines=31> */
.L_x_51:
        /* <DEDUP_REMOVED lines=23> */
.L_x_52:
[----:B------:R-:W-:Y:S05]  /*3bb0*/  BSYNC B0 ;  /* 0x0000000000007941 */ /* 0x000fea0003800000 */
.L_x_50:
        /* <DEDUP_REMOVED lines=31> */
.L_x_54:
        /* <DEDUP_REMOVED lines=23> */
.L_x_55:
[----:B------:R-:W-:Y:S05]  /*3f20*/  BSYNC B0 ;  /* 0x0000000000007941 */ /* 0x000fea0003800000 */
.L_x_53:
        /* <DEDUP_REMOVED lines=31> */
.L_x_57:
        /* <DEDUP_REMOVED lines=23> */
.L_x_58:
[----:B------:R-:W-:Y:S05]  /*4290*/  BSYNC B0 ;  /* 0x0000000000007941 */ /* 0x000fea0003800000 */
.L_x_56:
        /* <DEDUP_REMOVED lines=31> */
.L_x_60:
        /* <DEDUP_REMOVED lines=23> */
.L_x_61:
[----:B------:R-:W-:Y:S05]  /*4600*/  BSYNC B0 ;  /* 0x0000000000007941 */ /* 0x000fea0003800000 */
.L_x_59:
        /* <DEDUP_REMOVED lines=31> */
.L_x_63:
        /* <DEDUP_REMOVED lines=23> */
.L_x_64:
[----:B------:R-:W-:Y:S05]  /*4970*/  BSYNC B0 ;  /* 0x0000000000007941 */ /* 0x000fea0003800000 */
.L_x_62:
        /* <DEDUP_REMOVED lines=31> */
.L_x_66:
        /* <DEDUP_REMOVED lines=23> */
.L_x_67:
[----:B------:R-:W-:Y:S05]  /*4ce0*/  BSYNC B0 ;  /* 0x0000000000007941 */ /* 0x000fea0003800000 */
.L_x_65:
        /* <DEDUP_REMOVED lines=31> */
.L_x_69:
        /* <DEDUP_REMOVED lines=23> */
.L_x_70:
[----:B------:R-:W-:Y:S05]  /*5050*/  BSYNC B0 ;  /* 0x0000000000007941 */ /* 0x000fea0003800000 */
.L_x_68:
        /* <DEDUP_REMOVED lines=25> */
[----:B------:R-:W-:-:S05]  /*51f0*/  IMAD R3, R8, UR9, R3 ;  /* 0x0000000908037c24 */ /* 0x000fca000f8e0203 */
[----:B------:R-:W-:Y:S01]  /*5200*/  IADD3 R3, R7, R3, RZ ;  /* 0x0000000307037210 */ /* 0x000fe20007ffe0ff */
[----:B------:R-:W-:Y:S06]  /*5210*/  BRA `(.L_x_73) ;  /* 0x00000000005c7947 */ /* 0x000fec0003800000 */
.L_x_72:
[----:B------:R-:W-:Y:S01]  /*5220*/  ULDC UR7, c[0x0][0x2e8] ;  /* 0x0000ba0000077ab9 */ /* 0x000fe20000000800 */
[----:B------:R-:W-:Y:S01]  /*5230*/  HFMA2.MMA R13, -RZ, RZ, 0, 0 ;  /* 0x00000000ff0d7435 */ /* 0x000fe200000001ff */
[----:B------:R-:W0:Y:S01]  /*5240*/  I2F.U32.RP R3, UR7 ;  /* 0x0000000700037d06 */ /* 0x000e220008209000 */
[----:B------:R-:W-:-:S07]  /*5250*/  ISETP.NE.U32.AND P2, PT, RZ, UR7, PT ;  /* 0x00000007ff007c0c */ /* 0x000fce000bf45070 */
[----:B0-----:R-:W0:Y:S02]  /*5260*/  MUFU.RCP R3, R3 ;  /* 0x0000000300037308 */ /* 0x001e240000001000 */
[----:B0-----:R-:W-:Y:S02]  /*5270*/  VIADD R8, R3, 0xffffffe ;  /* 0x0ffffffe03087836 */ /* 0x001fe40000000000 */
[----:B------:R-:W-:-:S04]  /*5280*/  IMAD.MOV.U32 R3, RZ, RZ, RZ ;  /* 0x000000ffff037224 */ /* 0x000fc800078e00ff */
[----:B------:R0:W1:Y:S02]  /*5290*/  F2I.FTZ.U32.TRUNC.NTZ R9, R8 ;  /* 0x0000000800097305 */ /* 0x000064000021f000 */
[----:B0-----:R-:W-:Y:S01]  /*52a0*/  IMAD.MOV.U32 R8, RZ, RZ, RZ ;  /* 0x000000ffff087224 */ /* 0x001fe200078e00ff */
[----:B-1----:R-:W-:-:S05]  /*52b0*/  IADD3 R7, RZ, -R9, RZ ;  /* 0x80000009ff077210 */ /* 0x002fca0007ffe0ff */
[----:B------:R-:W-:-:S04]  /*52c0*/  IMAD R7, R7, UR7, RZ ;  /* 0x0000000707077c24 */ /* 0x000fc8000f8e02ff */
[----:B------:R-:W-:-:S06]  /*52d0*/  IMAD.HI.U32 R9, R9, R7, R8 ;  /* 0x0000000709097227 */ /* 0x000fcc00078e0008 */
[----:B------:R-:W-:-:S05]  /*52e0*/  IMAD.HI.U32 R12, R9, R6, RZ ;  /* 0x00000006090c7227 */ /* 0x000fca00078e00ff */
[----:B------:R-:W-:-:S05]  /*52f0*/  IADD3 R7, -R12, RZ, RZ ;  /* 0x000000ff0c077210 */ /* 0x000fca0007ffe1ff */
[----:B------:R-:W-:-:S05]  /*5300*/  IMAD R7, R7, UR7, R6 ;  /* 0x0000000707077c24 */ /* 0x000fca000f8e0206 */
[----:B------:R-:W-:-:S13]  /*5310*/  ISETP.GE.U32.AND P0, PT, R7, UR7, PT ;  /* 0x0000000707007c0c */ /* 0x000fda000bf06070 */
[----:B------:R-:W-:Y:S01]  /*5320*/  @P0 VIADD R7, R7, -UR7 ;  /* 0x8000000707070c36 */ /* 0x000fe20008000000 */
[----:B------:R-:W-:-:S04]  /*5330*/  @P0 IADD3 R12, R12, 0x1, RZ ;  /* 0x000000010c0c0810 */ /* 0x000fc80007ffe0ff */
[----:B------:R-:W-:-:S13]  /*5340*/  ISETP.GE.U32.AND P1, PT, R7, UR7, PT ;  /* 0x0000000707007c0c */ /* 0x000fda000bf26070 */
[----:B------:R-:W-:Y:S01]  /*5350*/  @P1 VIADD R12, R12, 0x1 ;  /* 0x000000010c0c1836 */ /* 0x000fe20000000000 */
[----:B------:R-:W-:-:S04]  /*5360*/  @!P2 LOP3.LUT R12, RZ, UR7, RZ, 0x33, !PT ;  /* 0x00000007ff0cac12 */ /* 0x000fc8000f8e33ff */
[----:B------:R-:W-:-:S05]  /*5370*/  IADD3 R7, -R12, RZ, RZ ;  /* 0x000000ff0c077210 */ /* 0x000fca0007ffe1ff */
[----:B------:R-:W-:-:S07]  /*5380*/  IMAD R6, R7, UR7, R6 ;  /* 0x0000000707067c24 */ /* 0x000fce000f8e0206 */
.L_x_73:
[----:B------:R-:W-:Y:S05]  /*5390*/  BSYNC B0 ;  /* 0x0000000000007941 */ /* 0x000fea0003800000 */
.L_x_71:
        /* <DEDUP_REMOVED lines=15> */
[----:B------:R-:W-:Y:S01]  /*5490*/  IMAD.MOV.U32 R18, RZ, RZ, R13 ;  /* 0x000000ffff127224 */ /* 0x000fe200078e000d */
[----:B------:R-:W-:Y:S01]  /*54a0*/  MOV R16, UR8 ;  /* 0x0000000800107c02 */ /* 0x000fe20008000f00 */
[----:B------:R-:W-:Y:S01]  /*54b0*/  IMAD.U32 R11, RZ, RZ, UR9 ;  /* 0x00000009ff0b7e24 */ /* 0x000fe2000f8e00ff */
[----:B------:R-:W-:-:S07]  /*54c0*/  MOV R3, 0x54e0 ;  /* 0x000054e000037802 */ /* 0x000fce0000000f00 */
[----:B------:R-:W-:Y:S05]  /*54d0*/  CALL.REL.NOINC `($__internal_1_$__cuda_sm20_rem_s64) ;  /* 0x0000004c00907944 */ /* 0x000fea0003c00000 */
[----:B------:R-:W-:Y:S01]  /*54e0*/  MOV R6, R14 ;  /* 0x0000000e00067202 */ /* 0x000fe20000000f00 */
[----:B------:R-:W-:Y:S01]  /*54f0*/  IMAD.MOV.U32 R7, RZ, RZ, R15 ;  /* 0x000000ffff077224 */ /* 0x000fe200078e000f */
[----:B------:R-:W-:Y:S06]  /*5500*/  BRA `(.L_x_76) ;  /* 0x0000000000507947 */ /* 0x000fec0003800000 */
.L_x_75:
        /* <DEDUP_REMOVED lines=12> */
[----:B------:R-:W-:Y:S02]  /*55d0*/  IMAD R12, R7, UR7, R12 ;  /* 0x00000007070c7c24 */ /* 0x000fe4000f8e020c */
[----:B------:R-:W-:-:S03]  /*55e0*/  IMAD.MOV.U32 R7, RZ, RZ, RZ ;  /* 0x000000ffff077224 */ /* 0x000fc600078e00ff */
[----:B------:R-:W-:-:S13]  /*55f0*/  ISETP.GE.U32.AND P0, PT, R12, UR7, PT ;  /* 0x000000070c007c0c */ /* 0x000fda000bf06070 */
[----:B------:R-:W-:-:S04]  /*5600*/  @P0 IADD3 R12, R12, -UR7, RZ ;  /* 0x800000070c0c0c10 */ /* 0x000fc8000fffe0ff */
[----:B------:R-:W-:-:S13]  /*5610*/  ISETP.GE.U32.AND P0, PT, R12, UR7, PT ;  /* 0x000000070c007c0c */ /* 0x000fda000bf06070 */
[----:B------:R-:W-:Y:S01]  /*5620*/  @P0 VIADD R12, R12, -UR7 ;  /* 0x800000070c0c0c36 */ /* 0x000fe20008000000 */
[----:B------:R-:W-:-:S04]  /*5630*/  @!P1 LOP3.LUT R12, RZ, UR7, RZ, 0x33, !PT ;  /* 0x00000007ff0c9c12 */ /* 0x000fc8000f8e33ff */
[----:B------:R-:W-:-:S07]  /*5640*/  MOV R6, R12 ;  /* 0x0000000c00067202 */ /* 0x000fce0000000f00 */
.L_x_76:
[----:B------:R-:W-:Y:S05]  /*5650*/  BSYNC B0 ;  /* 0x0000000000007941 */ /* 0x000fea0003800000 */
.L_x_74:
[----:B------:R-:W-:Y:S02]  /*5660*/  ULDC.64 UR8, c[0x0][0x3b8] ;  /* 0x0000ee0000087ab9 */ /* 0x000fe40000000a00 */
[----:B------:R-:W-:Y:S02]  /*5670*/  IMAD R3, R7, UR8, RZ ;  /* 0x0000000807037c24 */ /* 0x000fe4000f8e02ff */
[----:B------:R-:W-:-:S04]  /*5680*/  IMAD.WIDE.U32 R4, R6, UR8, R4 ;  /* 0x0000000806047c25 */ /* 0x000fc8000f8e0004 */
[----:B------:R-:W-:-:S05]  /*5690*/  IMAD R3, R6, UR9, R3 ;  /* 0x0000000906037c24 */ /* 0x000fca000f8e0203 */
[----:B------:R-:W-:-:S07]  /*56a0*/  IADD3 R5, R5, R3, RZ ;  /* 0x0000000305057210 */ /* 0x000fce0007ffe0ff */
.L_x_4:
[----:B------:R-:W0:Y:S01]  /*56b0*/  LDC R6, c[0x0][0x3c0] ;  /* 0x0000f000ff067b82 */ /* 0x000e220000000800 */
[----:B------:R-:W-:Y:S01]  /*56c0*/  HFMA2.MMA R8, -RZ, RZ, 0, 0 ;  /* 0x00000000ff087435 */ /* 0x000fe200000001ff */
[----:B------:R-:W-:Y:S01]  /*56d0*/  IMAD.MOV.U32 R7, RZ, RZ, RZ ;  /* 0x000000ffff077224 */ /* 0x000fe200078e00ff */
[----:B0-----:R-:W-:-:S13]  /*56e0*/  ISETP.GE.AND P0, PT, R6, 0x1, PT ;  /* 0x000000010600780c */ /* 0x001fda0003f06270 */
[----:B------:R-:W-:Y:S05]  /*56f0*/  @!P0 BRA `(.L_x_77) ;  /* 0x0000002000908947 */ /* 0x000fea0003800000 */
[----:B------:R-:W-:Y:S02]  /*5700*/  VIMNMX R6, R6, 0x1, !PT ;  /* 0x0000000106067848 */ /* 0x000fe40007fe0100 */
[----:B------:R-:W-:Y:S02]  /*5710*/  CS2R R8, SRZ ;  /* 0x0000000000087805 */ /* 0x000fe4000001ff00 */
[----:B------:R-:W-:Y:S01]  /*5720*/  MOV R7, RZ ;  /* 0x000000ff00077202 */ /* 0x000fe20000000f00 */
[----:B------:R-:W-:Y:S01]  /*5730*/  IMAD.MOV.U32 R25, RZ, RZ, R0 ;  /* 0x000000ffff197224 */ /* 0x000fe200078e0000 */
[----:B------:R-:W-:Y:S01]  /*5740*/  MOV R22, R2 ;  /* 0x0000000200167202 */ /* 0x000fe20000000f00 */
[----:B------:R-:W-:-:S05]  /*5750*/  VIADD R3, R6, 0xffffffff ;  /* 0xffffffff06037836 */ /* 0x000fca0000000000 */
[----:B------:R-:W-:-:S13]  /*5760*/  ISETP.GE.U32.AND P0, PT, R3, 0x3, PT ;  /* 0x000000030300780c */ /* 0x000fda0003f06070 */
[----:B------:R-:W-:Y:S05]  /*5770*/  @!P0 BRA `(.L_x_78) ;  /* 0x0000001000ec8947 */ /* 0x000fea0003800000 */
[C---:B------:R-:W-:Y:S01]  /*5780*/  LOP3.LUT R3, R6.reuse, 0x3, RZ, 0xc0, !PT ;  /* 0x0000000306037812 */ /* 0x040fe200078ec0ff */
[----:B------:R-:W-:Y:S01]  /*5790*/  IMAD.MOV.U32 R7, RZ, RZ, RZ ;  /* 0x000000ffff077224 */ /* 0x000fe200078e00ff */
[----:B------:R-:W-:Y:S02]  /*57a0*/  CS2R R8, SRZ ;  /* 0x0000000000087805 */ /* 0x000fe4000001ff00 */
[----:B------:R-:W-:Y:S01]  /*57b0*/  MOV R25, R0 ;  /* 0x0000000000197202 */ /* 0x000fe20000000f00 */
[----:B------:R-:W-:Y:S01]  /*57c0*/  IMAD.MOV.U32 R22, RZ, RZ, R2 ;  /* 0x000000ffff167224 */ /* 0x000fe200078e0002 */
[----:B------:R-:W-:-:S07]  /*57d0*/  IADD3 R10, R6, -R3, RZ ;  /* 0x80000003060a7210 */ /* 0x000fce0007ffe0ff */
.L_x_103:
[----:B------:R-:W-:Y:S01]  /*57e0*/  UMOV UR7, 0x1b0 ;  /* 0x000001b000077882 */ /* 0x000fe20000000000 */
[----:B------:R-:W-:Y:S01]  /*57f0*/  VIADD R10, R10, 0xfffffffc ;  /* 0xfffffffc0a0a7836 */ /* 0x000fe20000000000 */
[----:B------:R-:W-:Y:S01]  /*5800*/  LEA R11, R9, UR7, 0x3 ;  /* 0x00000007090b7c11 */ /* 0x000fe2000f8e18ff */
[----:B------:R-:W-:Y:S03]  /*5810*/  BSSY B0, `(.L_x_79) ;  /* 0x000002c000007945 */ /* 0x000fe60003800000 */
[----:B------:R-:W0:Y:S01]  /*5820*/  LDC.64 R16, c[0x0][R11+0x218] ;  /* 0x000086000b107b82 */ /* 0x000e220000000a00 */
[----:B------:R-:W-:Y:S02]  /*5830*/  ISETP.NE.AND P1, PT, R10, RZ, PT ;  /* 0x000000ff0a00720c */ /* 0x000fe40003f25270 */
[----:B0-----:R-:W-:-:S04]  /*5840*/  LOP3.LUT R3, R22, R17, RZ, 0xfc, !PT ;  /* 0x0000001116037212 */ /* 0x001fc800078efcff */
[----:B------:R-:W-:-:S13]  /*5850*/  ISETP.NE.U32.AND P0, PT, R3, RZ, PT ;  /* 0x000000ff0300720c */ /* 0x000fda0003f05070 */
[----:B------:R-:W-:Y:S05]  /*5860*/  @!P0 BRA `(.L_x_80) ;  /* 0x0000000000408947 */ /* 0x000fea0003800000 */
[----:B------:R-:W-:Y:S01]  /*5870*/  MOV R24, R25 ;  /* 0x0000001900187202 */ /* 0x000fe20000000f00 */
[----:B------:R-:W-:Y:S01]  /*5880*/  IMAD.MOV.U32 R13, RZ, RZ, R16 ;  /* 0x000000ffff0d7224 */ /* 0x000fe200078e0010 */
[----:B------:R-:W-:Y:S02]  /*5890*/  MOV R12, R17 ;  /* 0x00000011000c7202 */ /* 0x000fe40000000f00 */
[----:B------:R-:W-:-:S07]  /*58a0*/  MOV R3, 0x58c0 ;  /* 0x000058c000037802 */ /* 0x000fce0000000f00 */
[----:B------:R-:W-:Y:S05]  /*58b0*/  CALL.REL.NOINC `($__internal_0_$__cuda_sm20_div_s64) ;  /* 0x0000004400487944 */ /* 0x000fea0003c00000 */
[----:B------:R-:W-:Y:S01]  /*58c0*/  IADD3 R19, P0, RZ, -R12, RZ ;  /* 0x8000000cff137210 */ /* 0x000fe20007f1e0ff */
[----:B------:R-:W-:Y:S01]  /*58d0*/  IMAD.MOV.U32 R15, RZ, RZ, R22 ;  /* 0x000000ffff0f7224 */ /* 0x000fe200078e0016 */
[----:B------:R-:W-:Y:S01]  /*58e0*/  MOV R14, R25 ;  /* 0x00000019000e7202 */ /* 0x000fe20000000f00 */
[----:B------:R-:W-:Y:S01]  /*58f0*/  IMAD.MOV.U32 R26, RZ, RZ, R12 ;  /* 0x000000ffff1a7224 */ /* 0x000fe200078e000c */
[----:B------:R-:W-:Y:S01]  /*5900*/  MOV R27, R13 ;  /* 0x0000000d001b7202 */ /* 0x000fe20000000f00 */
[----:B------:R-:W-:Y:S02]  /*5910*/  IMAD.X R3, RZ, RZ, ~R13, P0 ;  /* 0x000000ffff037224 */ /* 0x000fe400000e0e0d */
[----:B------:R-:W-:-:S04]  /*5920*/  IMAD.WIDE.U32 R14, R16, R19, R14 ;  /* 0x00000013100e7225 */ /* 0x000fc800078e000e */
[----:B------:R-:W-:-:S04]  /*5930*/  IMAD R3, R3, R16, RZ ;  /* 0x0000001003037224 */ /* 0x000fc800078e02ff */
[----:B------:R-:W-:-:S05]  /*5940*/  IMAD R3, R17, R19, R3 ;  /* 0x0000001311037224 */ /* 0x000fca00078e0203 */
[----:B------:R-:W-:Y:S01]  /*5950*/  IADD3 R3, R15, R3, RZ ;  /* 0x000000030f037210 */ /* 0x000fe20007ffe0ff */
[----:B------:R-:W-:Y:S06]  /*5960*/  BRA `(.L_x_81) ;  /* 0x0000000000587947 */ /* 0x000fec0003800000 */
.L_x_80:
[----:B------:R-:W0:Y:S01]  /*5970*/  I2F.U32.RP R3, R16 ;  /* 0x0000001000037306 */ /* 0x000e220000209000 */
[----:B------:R-:W-:Y:S01]  /*5980*/  IADD3 R15, RZ, -R16, RZ ;  /* 0x80000010ff0f7210 */ /* 0x000fe20007ffe0ff */
[----:B------:R-:W-:Y:S01]  /*5990*/  HFMA2.MMA R27, -RZ, RZ, 0, 0 ;  /* 0x00000000ff1b7435 */ /* 0x000fe200000001ff */
[----:B------:R-:W-:-:S05]  /*59a0*/  ISETP.NE.U32.AND P3, PT, R16, RZ, PT ;  /* 0x000000ff1000720c */ /* 0x000fca0003f65070 */
[----:B0-----:R-:W0:Y:S02]  /*59b0*/  MUFU.RCP R3, R3 ;  /* 0x0000000300037308 */ /* 0x001e240000001000 */
[----:B0-----:R-:W-:Y:S02]  /*59c0*/  VIADD R12, R3, 0xffffffe ;  /* 0x0ffffffe030c7836 */ /* 0x001fe40000000000 */
[----:B------:R-:W-:-:S04]  /*59d0*/  IMAD.MOV.U32 R3, RZ, RZ, RZ ;  /* 0x000000ffff037224 */ /* 0x000fc800078e00ff */
[----:B------:R0:W1:Y:S02]  /*59e0*/  F2I.FTZ.U32.TRUNC.NTZ R13, R12 ;  /* 0x0000000c000d7305 */ /* 0x000064000021f000 */
[----:B0-----:R-:W-:Y:S02]  /*59f0*/  IMAD.MOV.U32 R12, RZ, RZ, RZ ;  /* 0x000000ffff0c7224 */ /* 0x001fe400078e00ff */
[----:B-1----:R-:W-:-:S04]  /*5a00*/  IMAD R15, R15, R13, RZ ;  /* 0x0000000d0f0f7224 */ /* 0x002fc800078e02ff */
[----:B------:R-:W-:-:S06]  /*5a10*/  IMAD.HI.U32 R14, R13, R15, R12 ;  /* 0x0000000f0d0e7227 */ /* 0x000fcc00078e000c */
[----:B------:R-:W-:-:S05]  /*5a20*/  IMAD.HI.U32 R26, R14, R25, RZ ;  /* 0x000000190e1a7227 */ /* 0x000fca00078e00ff */
[----:B------:R-:W-:-:S05]  /*5a30*/  IADD3 R13, -R26, RZ, RZ ;  /* 0x000000ff1a0d7210 */ /* 0x000fca0007ffe1ff */
[----:B------:R-:W-:-:S05]  /*5a40*/  IMAD R13, R16, R13, R25 ;  /* 0x0000000d100d7224 */ /* 0x000fca00078e0219 */
[----:B------:R-:W-:-:S13]  /*5a50*/  ISETP.GE.U32.AND P0, PT, R13, R16, PT ;  /* 0x000000100d00720c */ /* 0x000fda0003f06070 */
[----:B------:R-:W-:Y:S01]  /*5a60*/  @P0 IMAD.IADD R13, R13, 0x1, -R16 ;  /* 0x000000010d0d0824 */ /* 0x000fe200078e0a10 */
[----:B------:R-:W-:-:S04]  /*5a70*/  @P0 IADD3 R26, R26, 0x1, RZ ;  /* 0x000000011a1a0810 */ /* 0x000fc80007ffe0ff */
[----:B------:R-:W-:-:S13]  /*5a80*/  ISETP.GE.U32.AND P2, PT, R13, R16, PT ;  /* 0x000000100d00720c */ /* 0x000fda0003f46070 */
[----:B------:R-:W-:Y:S01]  /*5a90*/  @P2 VIADD R26, R26, 0x1 ;  /* 0x000000011a1a2836 */ /* 0x000fe20000000000 */
[----:B------:R-:W-:-:S04]  /*5aa0*/  @!P3 LOP3.LUT R26, RZ, R16, RZ, 0x33, !PT ;  /* 0x00000010ff1ab212 */ /* 0x000fc800078e33ff */
[----:B------:R-:W-:-:S05]  /*5ab0*/  IADD3 R14, -R26, RZ, RZ ;  /* 0x000000ff1a0e7210 */ /* 0x000fca0007ffe1ff */
[----:B------:R-:W-:-:S07]  /*5ac0*/  IMAD R14, R16, R14, R25 ;  /* 0x0000000e100e7224 */ /* 0x000fce00078e0219 */
.L_x_81:
[----:B------:R-:W-:Y:S05]  /*5ad0*/  BSYNC B0 ;  /* 0x0000000000007941 */ /* 0x000fea0003800000 */
.L_x_79:
[----:B------:R-:W-:Y:S01]  /*5ae0*/  IMAD.MOV.U32 R12, RZ, RZ, 0x1 ;  /* 0x00000001ff0c7424 */ /* 0x000fe200078e00ff */
[----:B------:R-:W-:Y:S01]  /*5af0*/  ULDC UR7, c[0x0][0x558] ;  /* 0x0001560000077ab9 */ /* 0x000fe20000000800 */
[----:B------:R-:W-:Y:S03]  /*5b00*/  BSSY B0, `(.L_x_82) ;  /* 0x000001a000007945 */ /* 0x000fe60003800000 */
[----:B------:R-:W-:-:S04]  /*5b10*/  SHF.L.U32 R12, R12, R9, RZ ;  /* 0x000000090c0c7219 */ /* 0x000fc800000006ff */
[----:B------:R-:W-:-:S13]  /*5b20*/  LOP3.LUT P0, RZ, R12, UR7, RZ, 0xc0, !PT ;  /* 0x000000070cff7c12 */ /* 0x000fda000f80c0ff */
[----:B------:R-:W-:Y:S05]  /*5b30*/  @!P0 BRA `(.L_x_83) ;  /* 0x0000000000388947 */ /* 0x000fea0003800000 */
[----:B------:R-:W-:-:S04]  /*5b40*/  ISETP.NE.U32.AND P0, PT, R14, RZ, PT ;  /* 0x000000ff0e00720c */ /* 0x000fc80003f05070 */
[----:B------:R-:W-:-:S13]  /*5b50*/  ISETP.NE.AND.EX P0, PT, R3, RZ, PT, P0 ;  /* 0x000000ff0300720c */ /* 0x000fda0003f05300 */
[----:B------:R-:W-:Y:S05]  /*5b60*/  @!P0 BRA `(.L_x_84) ;  /* 0x00000000004c8947 */ /* 0x000fea0003800000 */
[----:B------:R-:W0:Y:S01]  /*5b70*/  LDC.64 R12, c[0x0][R11+0x2e0] ;  /* 0x0000b8000b0c7b82 */ /* 0x000e220000000a00 */
[----:B------:R-:W-:Y:S01]  /*5b80*/  IADD3 R19, P0, R16, -R14, RZ ;  /* 0x8000000e10137210 */ /* 0x000fe20007f1e0ff */
[----:B------:R-:W-:Y:S01]  /*5b90*/  IMAD.MOV.U32 R14, RZ, RZ, R7 ;  /* 0x000000ffff0e7224 */ /* 0x000fe200078e0007 */
[----:B------:R-:W-:Y:S02]  /*5ba0*/  MOV R15, R8 ;  /* 0x00000008000f7202 */ /* 0x000fe40000000f00 */
[----:B------:R-:W-:-:S05]  /*5bb0*/  IADD3.X R3, R17, ~R3, RZ, P0, !PT ;  /* 0x8000000311037210 */ /* 0x000fca00007fe4ff */
[----:B0-----:R-:W-:Y:S02]  /*5bc0*/  IMAD R3, R3, R12, RZ ;  /* 0x0000000c03037224 */ /* 0x001fe400078e02ff */
[----:B------:R-:W-:-:S04]  /*5bd0*/  IMAD.WIDE.U32 R14, R12, R19, R14 ;  /* 0x000000130c0e7225 */ /* 0x000fc800078e000e */
[----:B------:R-:W-:Y:S02]  /*5be0*/  IMAD R3, R13, R19, R3 ;  /* 0x000000130d037224 */ /* 0x000fe400078e0203 */
[----:B------:R-:W-:-:S03]  /*5bf0*/  IMAD.MOV.U32 R7, RZ, RZ, R14 ;  /* 0x000000ffff077224 */ /* 0x000fc600078e000e */
[----:B------:R-:W-:Y:S01]  /*5c00*/  IADD3 R8, R15, R3, RZ ;  /* 0x000000030f087210 */ /* 0x000fe20007ffe0ff */
[----:B------:R-:W-:Y:S06]  /*5c10*/  BRA `(.L_x_84) ;  /* 0x0000000000207947 */ /* 0x000fec0003800000 */
.L_x_83:
[----:B------:R-:W0:Y:S01]  /*5c20*/  LDC.64 R12, c[0x0][R11+0x2e0] ;  /* 0x0000b8000b0c7b82 */ /* 0x000e220000000a00 */
[----:B------:R-:W-:Y:S01]  /*5c30*/  MOV R17, R8 ;  /* 0x0000000800117202 */ /* 0x000fe20000000f00 */
[----:B------:R-:W-:Y:S02]  /*5c40*/  IMAD.MOV.U32 R16, RZ, RZ, R7 ;  /* 0x000000ffff107224 */ /* 0x000fe400078e0007 */
[-C--:B0-----:R-:W-:Y:S02]  /*5c50*/  IMAD R13, R13, R14.reuse, RZ ;  /* 0x0000000e0d0d7224 */ /* 0x081fe400078e02ff */
[----:B------:R-:W-:-:S04]  /*5c60*/  IMAD.WIDE.U32 R14, R12, R14, R16 ;  /* 0x0000000e0c0e7225 */ /* 0x000fc800078e0010 */
[----:B------:R-:W-:Y:S02]  /*5c70*/  IMAD R13, R12, R3, R13 ;  /* 0x000000030c0d7224 */ /* 0x000fe400078e020d */
[----:B------:R-:W-:-:S03]  /*5c80*/  IMAD.MOV.U32 R7, RZ, RZ, R14 ;  /* 0x000000ffff077224 */ /* 0x000fc600078e000e */
[----:B------:R-:W-:-:S07]  /*5c90*/  IADD3 R8, R15, R13, RZ ;  /* 0x0000000d0f087210 */ /* 0x000fce0007ffe0ff */
.L_x_84:
[----:B------:R-:W-:Y:S05]  /*5ca0*/  BSYNC B0 ;  /* 0x0000000000007941 */ /* 0x000fea0003800000 */
.L_x_82:
[----:B------:R-:W0:Y:S01]  /*5cb0*/  LDC.64 R16, c[0x0][R11+0x220] ;  /* 0x000088000b107b82 */ /* 0x000e220000000a00 */
[----:B------:R-:W-:Y:S01]  /*5cc0*/  BSSY B0, `(.L_x_85) ;  /* 0x000002d000007945 */ /* 0x000fe20003800000 */
[----:B0-----:R-:W-:-:S04]  /*5cd0*/  LOP3.LUT R3, R27, R17, RZ, 0xfc, !PT ;  /* 0x000000111b037212 */ /* 0x001fc800078efcff */
[----:B------:R-:W-:-:S13]  /*5ce0*/  ISETP.NE.U32.AND P0, PT, R3, RZ, PT ;  /* 0x000000ff0300720c */ /* 0x000fda0003f05070 */
[----:B------:R-:W-:Y:S05]  /*5cf0*/  @!P0 BRA `(.L_x_86) ;  /* 0x0000000000488947 */ /* 0x000fea0003800000 */
[----:B------:R-:W-:Y:S01]  /*5d00*/  IMAD.MOV.U32 R24, RZ, RZ, R26 ;  /* 0x000000ffff187224 */ /* 0x000fe200078e001a */
        /* <DEDUP_REMOVED lines=8> */
[--C-:B------:R-:W-:Y:S01]  /*5d90*/  IMAD.MOV.U32 R27, RZ, RZ, R13.reuse ;  /* 0x000000ffff1b7224 */ /* 0x100fe200078e000d */
[----:B------:R-:W-:Y:S01]  /*5da0*/  MOV R26, R12 ;  /* 0x0000000c001a7202 */ /* 0x000fe20000000f00 */
[----:B------:R-:W-:Y:S02]  /*5db0*/  IMAD.X R3, RZ, RZ, ~R13, P0 ;  /* 0x000000ffff037224 */ /* 0x000fe400000e0e0d */
[----:B------:R-:W-:-:S04]  /*5dc0*/  IMAD.WIDE.U32 R14, R16, R19, R14 ;  /* 0x00000013100e7225 */ /* 0x000fc800078e000e */
[----:B------:R-:W-:-:S04]  /*5dd0*/  IMAD R3, R3, R16, RZ ;  /* 0x0000001003037224 */ /* 0x000fc800078e02ff */
[----:B------:R-:W-:Y:S01]  /*5de0*/  IMAD R3, R17, R19, R3 ;  /* 0x0000001311037224 */ /* 0x000fe200078e0203 */
[----:B------:R-:W-:-:S03]  /*5df0*/  MOV R17, R14 ;  /* 0x0000000e00117202 */ /* 0x000fc60000000f00 */
[----:B------:R-:W-:Y:S01]  /*5e00*/  IMAD.IADD R3, R15, 0x1, R3 ;  /* 0x000000010f037824 */ /* 0x000fe200078e0203 */
[----:B------:R-:W-:Y:S06]  /*5e10*/  BRA `(.L_x_87) ;  /* 0x00000000005c7947 */ /* 0x000fec0003800000 */
.L_x_86:
[----:B------:R-:W0:Y:S01]  /*5e20*/  I2F.U32.RP R3, R16 ;  /* 0x0000001000037306 */ /* 0x000e220000209000 */
[----:B------:R-:W-:Y:S01]  /*5e30*/  IMAD.MOV R15, RZ, RZ, -R16 ;  /* 0x000000ffff0f7224 */ /* 0x000fe200078e0a10 */
[----:B------:R-:W-:Y:S01]  /*5e40*/  ISETP.NE.U32.AND P3, PT, R16, RZ, PT ;  /* 0x000000ff1000720c */ /* 0x000fe20003f65070 */
[----:B------:R-:W-:-:S05]  /*5e50*/  HFMA2.MMA R27, -RZ, RZ, 0, 0 ;  /* 0x00000000ff1b7435 */ /* 0x000fca00000001ff */
[----:B0-----:R-:W0:Y:S02]  /*5e60*/  MUFU.RCP R3, R3 ;  /* 0x0000000300037308 */ /* 0x001e240000001000 */
[----:B0-----:R-:W-:Y:S02]  /*5e70*/  IADD3 R12, R3, 0xffffffe, RZ ;  /* 0x0ffffffe030c7810 */ /* 0x001fe40007ffe0ff */
[----:B------:R-:W-:-:S04]  /*5e80*/  MOV R3, RZ ;  /* 0x000000ff00037202 */ /* 0x000fc80000000f00 */
[----:B------:R0:W1:Y:S02]  /*5e90*/  F2I.FTZ.U32.TRUNC.NTZ R13, R12 ;  /* 0x0000000c000d7305 */ /* 0x000064000021f000 */
[----:B0-----:R-:W-:Y:S01]  /*5ea0*/  HFMA2.MMA R12, -RZ, RZ, 0, 0 ;  /* 0x00000000ff0c7435 */ /* 0x001fe200000001ff */
[----:B-1----:R-:W-:-:S09]  /*5eb0*/  IMAD R15, R15, R13, RZ ;  /* 0x0000000d0f0f7224 */ /* 0x002fd200078e02ff */
[----:B------:R-:W-:-:S06]  /*5ec0*/  IMAD.HI.U32 R13, R13, R15, R12 ;  /* 0x0000000f0d0d7227 */ /* 0x000fcc00078e000c */
[----:B------:R-:W-:-:S04]  /*5ed0*/  IMAD.HI.U32 R13, R13, R26, RZ ;  /* 0x0000001a0d0d7227 */ /* 0x000fc800078e00ff */
[----:B------:R-:W-:-:S04]  /*5ee0*/  IMAD.MOV R15, RZ, RZ, -R13 ;  /* 0x000000ffff0f7224 */ /* 0x000fc800078e0a0d */
[----:B------:R-:W-:-:S05]  /*5ef0*/  IMAD R15, R16, R15, R26 ;  /* 0x0000000f100f7224 */ /* 0x000fca00078e021a */
[----:B------:R-:W-:-:S13]  /*5f00*/  ISETP.GE.U32.AND P0, PT, R15, R16, PT ;  /* 0x000000100f00720c */ /* 0x000fda0003f06070 */
[----:B------:R-:W-:Y:S01]  /*5f10*/  @P0 IADD3 R15, -R16, R15, RZ ;  /* 0x0000000f100f0210 */ /* 0x000fe20007ffe1ff */
[----:B------:R-:W-:-:S03]  /*5f20*/  @P0 VIADD R13, R13, 0x1 ;  /* 0x000000010d0d0836 */ /* 0x000fc60000000000 */
[----:B------:R-:W-:-:S13]  /*5f30*/  ISETP.GE.U32.AND P2, PT, R15, R16, PT ;  /* 0x000000100f00720c */ /* 0x000fda0003f46070 */
[----:B------:R-:W-:Y:S02]  /*5f40*/  @P2 IADD3 R13, R13, 0x1, RZ ;  /* 0x000000010d0d2810 */ /* 0x000fe40007ffe0ff */
[----:B------:R-:W-:-:S05]  /*5f50*/  @!P3 LOP3.LUT R13, RZ, R16, RZ, 0x33, !PT ;  /* 0x00000010ff0db212 */ /* 0x000fca00078e33ff */
[----:B------:R-:W-:-:S04]  /*5f60*/  IMAD.MOV R17, RZ, RZ, -R13 ;  /* 0x000000ffff117224 */ /* 0x000fc800078e0a0d */
[----:B------:R-:W-:Y:S02]  /*5f70*/  IMAD R17, R16, R17, R26 ;  /* 0x0000001110117224 */ /* 0x000fe400078e021a */
[----:B------:R-:W-:-:S07]  /*5f80*/  IMAD.MOV.U32 R26, RZ, RZ, R13 ;  /* 0x000000ffff1a7224 */ /* 0x000fce00078e000d */
.L_x_87:
[----:B------:R-:W-:Y:S05]  /*5f90*/  BSYNC B0 ;  /* 0x0000000000007941 */ /* 0x000fea0003800000 */
.L_x_85:
        /* <DEDUP_REMOVED lines=9> */
[----:B------:R-:W0:Y:S08]  /*6030*/  LDC.64 R14, c[0x0][R11+0x220] ;  /* 0x000088000b0e7b82 */ /* 0x000e300000000a00 */
[----:B------:R-:W1:Y:S01]  /*6040*/  LDC.64 R12, c[0x0][R11+0x2e8] ;  /* 0x0000ba000b0c7b82 */ /* 0x000e620000000a00 */
[----:B0-----:R-:W-:Y:S01]  /*6050*/  IADD3 R17, P0, -R17, R14, RZ ;  /* 0x0000000e11117210 */ /* 0x001fe20007f1e1ff */
[----:B------:R-:W-:-:S03]  /*6060*/  IMAD.MOV.U32 R14, RZ, RZ, R7 ;  /* 0x000000ffff0e7224 */ /* 0x000fc600078e0007 */
[----:B------:R-:W-:Y:S02]  /*6070*/  IADD3.X R3, ~R3, R15, RZ, P0, !PT ;  /* 0x0000000f03037210 */ /* 0x000fe400007fe5ff */
[----:B------:R-:W-:-:S03]  /*6080*/  MOV R15, R8 ;  /* 0x00000008000f7202 */ /* 0x000fc60000000f00 */
[----:B-1----:R-:W-:Y:S02]  /*6090*/  IMAD R3, R3, R12, RZ ;  /* 0x0000000c03037224 */ /* 0x002fe400078e02ff */
[----:B------:R-:W-:-:S04]  /*60a0*/  IMAD.WIDE.U32 R14, R12, R17, R14 ;  /* 0x000000110c0e7225 */ /* 0x000fc800078e000e */
[----:B------:R-:W-:Y:S02]  /*60b0*/  IMAD R3, R13, R17, R3 ;  /* 0x000000110d037224 */ /* 0x000fe400078e0203 */
[----:B------:R-:W-:-:S03]  /*60c0*/  IMAD.MOV.U32 R7, RZ, RZ, R14 ;  /* 0x000000ffff077224 */ /* 0x000fc600078e000e */
[----:B------:R-:W-:Y:S01]  /*60d0*/  IADD3 R8, R15, R3, RZ ;  /* 0x000000030f087210 */ /* 0x000fe20007ffe0ff */
[----:B------:R-:W-:Y:S06]  /*60e0*/  BRA `(.L_x_90) ;  /* 0x0000000000207947 */ /* 0x000fec0003800000 */
.L_x_89:
        /* <DEDUP_REMOVED lines=8> */
.L_x_90:
[----:B------:R-:W-:Y:S05]  /*6170*/  BSYNC B0 ;  /* 0x0000000000007941 */ /* 0x000fea0003800000 */
.L_x_88:
        /* <DEDUP_REMOVED lines=23> */
.L_x_92:
        /* <DEDUP_REMOVED lines=23> */
.L_x_93:
[----:B------:R-:W-:Y:S05]  /*6460*/  BSYNC B0 ;  /* 0x0000000000007941 */ /* 0x000fea0003800000 */
.L_x_91:
        /* <DEDUP_REMOVED lines=21> */
.L_x_95:
        /* <DEDUP_REMOVED lines=8> */
.L_x_96:
[----:B------:R-:W-:Y:S05]  /*6640*/  BSYNC B0 ;  /* 0x0000000000007941 */ /* 0x000fea0003800000 */
.L_x_94:
        /* <DEDUP_REMOVED lines=19> */
[----:B------:R-:W-:Y:S02]  /*6780*/  IMAD R3, R17, R19, R3 ;  /* 0x0000001311037224 */ /* 0x000fe400078e0203 */
[----:B------:R-:W-:-:S03]  /*6790*/  IMAD.MOV.U32 R17, RZ, RZ, R14 ;  /* 0x000000ffff117224 */ /* 0x000fc600078e000e */
[----:B------:R-:W-:Y:S01]  /*67a0*/  IADD3 R3, R15, R3, RZ ;  /* 0x000000030f037210 */ /* 0x000fe20007ffe0ff */
[----:B------:R-:W-:Y:S06]  /*67b0*/  BRA `(.L_x_99) ;  /* 0x0000000000587947 */ /* 0x000fec0003800000 */
.L_x_98:
[----:B------:R-:W0:Y:S01]  /*67c0*/  I2F.U32.RP R3, R16 ;  /* 0x0000001000037306 */ /* 0x000e220000209000 */
[----:B------:R-:W-:Y:S01]  /*67d0*/  IMAD.MOV R15, RZ, RZ, -R16 ;  /* 0x000000ffff0f7224 */ /* 0x000fe200078e0a10 */
[----:B------:R-:W-:Y:S02]  /*67e0*/  ISETP.NE.U32.AND P3, PT, R16, RZ, PT ;  /* 0x000000ff1000720c */ /* 0x000fe40003f65070 */
[----:B------:R-:W-:-:S04]  /*67f0*/  MOV R22, RZ ;  /* 0x000000ff00167202 */ /* 0x000fc80000000f00 */
[----:B0-----:R-:W0:Y:S02]  /*6800*/  MUFU.RCP R3, R3 ;  /* 0x0000000300037308 */ /* 0x001e240000001000 */
[----:B0-----:R-:W-:Y:S01]  /*6810*/  IADD3 R12, R3, 0xffffffe, RZ ;  /* 0x0ffffffe030c7810 */ /* 0x001fe20007ffe0ff */
[----:B------:R-:W-:-:S05]  /*6820*/  IMAD.MOV.U32 R3, RZ, RZ, RZ ;  /* 0x000000ffff037224 */ /* 0x000fca00078e00ff */
        /* <DEDUP_REMOVED lines=14> */
[----:B------:R-:W-:-:S07]  /*6910*/  IMAD R17, R16, R17, R26 ;  /* 0x0000001110117224 */ /* 0x000fce00078e021a */
.L_x_99:
[----:B------:R-:W-:Y:S05]  /*6920*/  BSYNC B0 ;  /* 0x0000000000007941 */ /* 0x000fea0003800000 */
.L_x_97:
[----:B------:R-:W-:Y:S01]  /*6930*/  HFMA2.MMA R12, -RZ, RZ, 0, 4.76837158203125e-07 ;  /* 0x00000008ff0c7435 */ /* 0x000fe200000001ff */
[----:B------:R-:W-:Y:S01]  /*6940*/  ULDC UR7, c[0x0][0x558] ;  /* 0x0001560000077ab9 */ /* 0x000fe20000000800 */
[----:B------:R-:W-:Y:S08]  /*6950*/  BSSY B0, `(.L_x_100) ;  /* 0x000001b000007945 */ /* 0x000ff00003800000 */
        /* <DEDUP_REMOVED lines=8> */
[----:B0-----:R-:W-:Y:S02]  /*69e0*/  IADD3 R17, P0, -R17, R12, RZ ;  /* 0x0000000c11117210 */ /* 0x001fe40007f1e1ff */
[----:B------:R-:W-:-:S03]  /*69f0*/  MOV R12, R7 ;  /* 0x00000007000c7202 */ /* 0x000fc60000000f00 */
[----:B------:R-:W-:Y:S02]  /*6a00*/  IMAD.X R3, R13, 0x1, ~R3, P0 ;  /* 0x000000010d037824 */ /* 0x000fe400000e0e03 */
[----:B------:R-:W-:Y:S02]  /*6a10*/  IMAD.MOV.U32 R13, RZ, RZ, R8 ;  /* 0x000000ffff0d7224 */ /* 0x000fe400078e0008 */
[----:B-1----:R-:W-:Y:S02]  /*6a20*/  IMAD R3, R3, R14, RZ ;  /* 0x0000000e03037224 */ /* 0x002fe400078e02ff */
[----:B------:R-:W-:-:S04]  /*6a30*/  IMAD.WIDE.U32 R12, R14, R17, R12 ;  /* 0x000000110e0c7225 */ /* 0x000fc800078e000c */
[----:B------:R-:W-:Y:S01]  /*6a40*/  IMAD R3, R15, R17, R3 ;  /* 0x000000110f037224 */ /* 0x000fe200078e0203 */
[----:B------:R-:W-:-:S03]  /*6a50*/  MOV R7, R12 ;  /* 0x0000000c00077202 */ /* 0x000fc60000000f00 */
[----:B------:R-:W-:Y:S01]  /*6a60*/  IMAD.IADD R8, R13, 0x1, R3 ;  /* 0x000000010d087824 */ /* 0x000fe200078e0203 */
[----:B------:R-:W-:Y:S06]  /*6a70*/  BRA `(.L_x_102) ;  /* 0x0000000000207947 */ /* 0x000fec0003800000 */
.L_x_101:
[----:B------:R-:W0:Y:S01]  /*6a80*/  LDC.64 R12, c[0x0][R11+0x2f8] ;  /* 0x0000be000b0c7b82 */ /* 0x000e220000000a00 */
[----:B------:R-:W-:Y:S01]  /*6a90*/  MOV R14, R7 ;  /* 0x00000007000e7202 */ /* 0x000fe20000000f00 */
[----:B------:R-:W-:Y:S02]  /*6aa0*/  IMAD.MOV.U32 R15, RZ, RZ, R8 ;  /* 0x000000ffff0f7224 */ /* 0x000fe400078e0008 */
[-C--:B0-----:R-:W-:Y:S02]  /*6ab0*/  IMAD R13, R13, R17.reuse, RZ ;  /* 0x000000110d0d7224 */ /* 0x081fe400078e02ff */
[----:B------:R-:W-:-:S04]  /*6ac0*/  IMAD.WIDE.U32 R14, R12, R17, R14 ;  /* 0x000000110c0e7225 */ /* 0x000fc800078e000e */
[----:B------:R-:W-:Y:S01]  /*6ad0*/  IMAD R13, R12, R3, R13 ;  /* 0x000000030c0d7224 */ /* 0x000fe200078e020d */
[----:B------:R-:W-:-:S03]  /*6ae0*/  MOV R7, R14 ;  /* 0x0000000e00077202 */ /* 0x000fc60000000f00 */
[----:B------:R-:W-:-:S07]  /*6af0*/  IMAD.IADD R8, R15, 0x1, R13 ;  /* 0x000000010f087824 */ /* 0x000fce00078e020d */
.L_x_102:
[----:B------:R-:W-:Y:S05]  /*6b00*/  BSYNC B0 ;  /* 0x0000000000007941 */ /* 0x000fea0003800000 */
.L_x_100:
[----:B------:R-:W-:Y:S01]  /*6b10*/  IADD3 R9, R9, 0x4, RZ ;  /* 0x0000000409097810 */ /* 0x000fe20007ffe0ff */
[----:B------:R-:W-:Y:S06]  /*6b20*/  @P1 BRA `(.L_x_103) ;  /* 0xffffffec002c1947 */ /* 0x000fec000383ffff */
.L_x_78:
[----:B------:R-:W-:Y:S01]  /*6b30*/  LOP3.LUT P0, RZ, R6, 0x3, RZ, 0xc0, !PT ;  /* 0x0000000306ff7812 */ /* 0x000fe2000780c0ff */
[----:B------:R-:W-:-:S12]  /*6b40*/  BSSY B0, `(.L_x_77) ;  /* 0x00000df000007945 */ /* 0x000fd80003800000 */
[----:B------:R-:W-:Y:S05]  /*6b50*/  @!P0 BRA `(.L_x_104) ;  /* 0x0000000c00748947 */ /* 0x000fea0003800000 */
[----:B------:R-:W-:Y:S01]  /*6b60*/  UMOV UR7, 0x1b0 ;  /* 0x000001b000077882 */ /* 0x000fe20000000000 */
[----:B------:R-:W-:Y:S01]  /*6b70*/  BSSY B1, `(.L_x_105) ;  /* 0x000002c000017945 */ /* 0x000fe20003800000 */
[----:B------:R-:W-:-:S04]  /*6b80*/  LEA R6, R9, UR7, 0x3 ;  /* 0x0000000709067c11 */ /* 0x000fc8000f8e18ff */
[----:B------:R-:W0:Y:S02]  /*6b90*/  LDC.64 R10, c[0x0][R6+0x218] ;  /* 0x00008600060a7b82 */ /* 0x000e240000000a00 */
[----:B0-----:R-:W-:-:S04]  /*6ba0*/  LOP3.LUT R3, R22, R11, RZ, 0xfc, !PT ;  /* 0x0000000b16037212 */ /* 0x001fc800078efcff */
[----:B------:R-:W-:-:S13]  /*6bb0*/  ISETP.NE.U32.AND P0, PT, R3, RZ, PT ;  /* 0x000000ff0300720c */ /* 0x000fda0003f05070 */
[----:B------:R-:W-:Y:S05]  /*6bc0*/  @!P0 BRA `(.L_x_106) ;  /* 0x0000000000408947 */ /* 0x000fea0003800000 */
[----:B------:R-:W-:Y:S01]  /*6bd0*/  IMAD.MOV.U32 R24, RZ, RZ, R25 ;  /* 0x000000ffff187224 */ /* 0x000fe200078e0019 */
[----:B------:R-:W-:Y:S01]  /*6be0*/  MOV R13, R10 ;  /* 0x0000000a000d7202 */ /* 0x000fe20000000f00 */
[----:B------:R-:W-:Y:S01]  /*6bf0*/  IMAD.MOV.U32 R12, RZ, RZ, R11 ;  /* 0x000000ffff0c7224 */ /* 0x000fe200078e000b */
[----:B------:R-:W-:-:S07]  /*6c00*/  MOV R3, 0x6c20 ;  /* 0x00006c2000037802 */ /* 0x000fce0000000f00 */
[----:B------:R-:W-:Y:S05]  /*6c10*/  CALL.REL.NOINC `($__internal_0_$__cuda_sm20_div_s64) ;  /* 0x0000003000707944 */ /* 0x000fea0003c00000 */
[----:B------:R-:W-:Y:S01]  /*6c20*/  IADD3 R17, P0, RZ, -R12, RZ ;  /* 0x8000000cff117210 */ /* 0x000fe20007f1e0ff */
[----:B------:R-:W-:Y:S01]  /*6c30*/  IMAD.MOV.U32 R14, RZ, RZ, R25 ;  /* 0x000000ffff0e7224 */ /* 0x000fe200078e0019 */
[----:B------:R-:W-:Y:S02]  /*6c40*/  MOV R15, R22 ;  /* 0x00000016000f7202 */ /* 0x000fe40000000f00 */
[----:B------:R-:W-:Y:S02]  /*6c50*/  IADD3.X R3, RZ, ~R13, RZ, P0, !PT ;  /* 0x8000000dff037210 */ /* 0x000fe400007fe4ff */
[----:B------:R-:W-:Y:S01]  /*6c60*/  MOV R16, R12 ;  /* 0x0000000c00107202 */ /* 0x000fe20000000f00 */
[----:B------:R-:W-:-:S04]  /*6c70*/  IMAD.WIDE.U32 R14, R10, R17, R14 ;  /* 0x000000110a0e7225 */ /* 0x000fc800078e000e */
[----:B------:R-:W-:-:S04]  /*6c80*/  IMAD R3, R3, R10, RZ ;  /* 0x0000000a03037224 */ /* 0x000fc800078e02ff */
[----:B------:R-:W-:Y:S02]  /*6c90*/  IMAD R3, R11, R17, R3 ;  /* 0x000000110b037224 */ /* 0x000fe400078e0203 */
[----:B------:R-:W-:Y:S02]  /*6ca0*/  IMAD.MOV.U32 R17, RZ, RZ, R13 ;  /* 0x000000ffff117224 */ /* 0x000fe400078e000d */
[----:B------:R-:W-:Y:S01]  /*6cb0*/  IMAD.IADD R3, R15, 0x1, R3 ;  /* 0x000000010f037824 */ /* 0x000fe200078e0203 */
[----:B------:R-:W-:Y:S06]  /*6cc0*/  BRA `(.L_x_107) ;  /* 0x0000000000587947 */ /* 0x000fec0003800000 */
.L_x_106:
[----:B------:R-:W0:Y:S01]  /*6cd0*/  I2F.U32.RP R3, R10 ;  /* 0x0000000a00037306 */ /* 0x000e220000209000 */
[----:B------:R-:W-:Y:S01]  /*6ce0*/  IMAD.MOV R15, RZ, RZ, -R10 ;  /* 0x000000ffff0f7224 */ /* 0x000fe200078e0a0a */
[----:B------:R-:W-:Y:S01]  /*6cf0*/  ISETP.NE.U32.AND P2, PT, R10, RZ, PT ;  /* 0x000000ff0a00720c */ /* 0x000fe20003f45070 */
[----:B------:R-:W-:-:S05]  /*6d00*/  IMAD.MOV.U32 R17, RZ, RZ, RZ ;  /* 0x000000ffff117224 */ /* 0x000fca00078e00ff */
        /* <DEDUP_REMOVED lines=18> */
.L_x_107:
[----:B------:R-:W-:Y:S05]  /*6e30*/  BSYNC B1 ;  /* 0x0000000000017941 */ /* 0x000fea0003800000 */
.L_x_105:
[----:B------:R-:W-:Y:S01]  /*6e40*/  HFMA2.MMA R12, -RZ, RZ, 0, 5.9604644775390625e-08 ;  /* 0x00000001ff0c7435 */ /* 0x000fe200000001ff */
        /* <DEDUP_REMOVED lines=8> */
[----:B------:R-:W0:Y:S01]  /*6ed0*/  LDC.64 R12, c[0x0][R6+0x2e0] ;  /* 0x0000b800060c7b82 */ /* 0x000e220000000a00 */
[----:B------:R-:W-:Y:S02]  /*6ee0*/  IADD3 R15, P0, R10, -R14, RZ ;  /* 0x8000000e0a0f7210 */ /* 0x000fe40007f1e0ff */
[----:B------:R-:W-:-:S03]  /*6ef0*/  MOV R10, R7 ;  /* 0x00000007000a7202 */ /* 0x000fc60000000f00 */
[----:B------:R-:W-:Y:S02]  /*6f00*/  IMAD.X R3, R11, 0x1, ~R3, P0 ;  /* 0x000000010b037824 */ /* 0x000fe400000e0e03 */
[----:B------:R-:W-:Y:S02]  /*6f10*/  IMAD.MOV.U32 R11, RZ, RZ, R8 ;  /* 0x000000ffff0b7224 */ /* 0x000fe400078e0008 */
[----:B0-----:R-:W-:Y:S02]  /*6f20*/  IMAD R3, R3, R12, RZ ;  /* 0x0000000c03037224 */ /* 0x001fe400078e02ff */
[----:B------:R-:W-:-:S04]  /*6f30*/  IMAD.WIDE.U32 R10, R12, R15, R10 ;  /* 0x0000000f0c0a7225 */ /* 0x000fc800078e000a */
[----:B------:R-:W-:Y:S01]  /*6f40*/  IMAD R3, R13, R15, R3 ;  /* 0x0000000f0d037224 */ /* 0x000fe200078e0203 */
[----:B------:R-:W-:-:S03]  /*6f50*/  MOV R7, R10 ;  /* 0x0000000a00077202 */ /* 0x000fc60000000f00 */
[----:B------:R-:W-:Y:S01]  /*6f60*/  IMAD.IADD R8, R11, 0x1, R3 ;  /* 0x000000010b087824 */ /* 0x000fe200078e0203 */
[----:B------:R-:W-:Y:S06]  /*6f70*/  BRA `(.L_x_110) ;  /* 0x0000000000207947 */ /* 0x000fec0003800000 */
.L_x_109:
        /* <DEDUP_REMOVED lines=8> */
.L_x_110:
[----:B------:R-:W-:Y:S05]  /*7000*/  BSYNC B1 ;  /* 0x0000000000017941 */ /* 0x000fea0003800000 */
.L_x_108:
[----:B------:R-:W0:Y:S02]  /*7010*/  LDC R3, c[0x0][0x3c0] ;  /* 0x0000f000ff037b82 */ /* 0x000e240000000800 */
[----:B0-----:R-:W-:-:S04]  /*7020*/  VIMNMX R3, R3, 0x1, !PT ;  /* 0x0000000103037848 */ /* 0x001fc80007fe0100 */
[----:B------:R-:W-:-:S04]  /*7030*/  LOP3.LUT R3, R3, 0x3, RZ, 0xc0, !PT ;  /* 0x0000000303037812 */ /* 0x000fc800078ec0ff */
[----:B------:R-:W-:-:S13]  /*7040*/  ISETP.NE.AND P0, PT, R3, 0x1, PT ;  /* 0x000000010300780c */ /* 0x000fda0003f05270 */
[----:B------:R-:W-:Y:S05]  /*7050*/  @!P0 BRA `(.L_x_104) ;  /* 0x0000000800348947 */ /* 0x000fea0003800000 */
[----:B------:R-:W0:Y:S01]  /*7060*/  LDC.64 R10, c[0x0][R6+0x220] ;  /* 0x00008800060a7b82 */ /* 0x000e220000000a00 */
[----:B------:R-:W-:Y:S01]  /*7070*/  BSSY B1, `(.L_x_111) ;  /* 0x000002a000017945 */ /* 0x000fe20003800000 */
[----:B0-----:R-:W-:-:S04]  /*7080*/  LOP3.LUT R3, R17, R11, RZ, 0xfc, !PT ;  /* 0x0000000b11037212 */ /* 0x001fc800078efcff */
[----:B------:R-:W-:-:S13]  /*7090*/  ISETP.NE.U32.AND P0, PT, R3, RZ, PT ;  /* 0x000000ff0300720c */ /* 0x000fda0003f05070 */
[----:B------:R-:W-:Y:S05]  /*70a0*/  @!P0 BRA `(.L_x_112) ;  /* 0x0000000000408947 */ /* 0x000fea0003800000 */
[----:B------:R-:W-:Y:S01]  /*70b0*/  MOV R24, R16 ;  /* 0x0000001000187202 */ /* 0x000fe20000000f00 */
        /* <DEDUP_REMOVED lines=8> */
[----:B------:R-:W-:Y:S01]  /*7140*/  IADD3.X R3, RZ, ~R13, RZ, P0, !PT ;  /* 0x8000000dff037210 */ /* 0x000fe200007fe4ff */
[----:B------:R-:W-:-:S04]  /*7150*/  IMAD.WIDE.U32 R14, R10, R19, R14 ;  /* 0x000000130a0e7225 */ /* 0x000fc800078e000e */
[----:B------:R-:W-:Y:S02]  /*7160*/  IMAD R3, R3, R10, RZ ;  /* 0x0000000a03037224 */ /* 0x000fe400078e02ff */
[----:B------:R-:W-:Y:S02]  /*7170*/  IMAD.MOV.U32 R17, RZ, RZ, R14 ;  /* 0x000000ffff117224 */ /* 0x000fe400078e000e */
[----:B------:R-:W-:-:S05]  /*7180*/  IMAD R3, R11, R19, R3 ;  /* 0x000000130b037224 */ /* 0x000fca00078e0203 */
[----:B------:R-:W-:Y:S01]  /*7190*/  IADD3 R3, R15, R3, RZ ;  /* 0x000000030f037210 */ /* 0x000fe20007ffe0ff */
[----:B------:R-:W-:Y:S06]  /*71a0*/  BRA `(.L_x_113) ;  /* 0x0000000000587947 */ /* 0x000fec0003800000 */
.L_x_112:
[----:B------:R-:W0:Y:S01]  /*71b0*/  I2F.U32.RP R3, R10 ;  /* 0x0000000a00037306 */ /* 0x000e220000209000 */
[----:B------:R-:W-:Y:S02]  /*71c0*/  IADD3 R15, RZ, -R10, RZ ;  /* 0x8000000aff0f7210 */ /* 0x000fe40007ffe0ff */
        /* <DEDUP_REMOVED lines=14> */
[----:B------:R-:W-:Y:S01]  /*72b0*/  ISETP.GE.U32.AND P1, PT, R13, R10, PT ;  /* 0x0000000a0d00720c */ /* 0x000fe20003f26070 */
[----:B------:R-:W-:-:S12]  /*72c0*/  HFMA2.MMA R13, -RZ, RZ, 0, 0 ;  /* 0x00000000ff0d7435 */ /* 0x000fd800000001ff */
[----:B------:R-:W-:Y:S01]  /*72d0*/  @P1 VIADD R12, R12, 0x1 ;  /* 0x000000010c0c1836 */ /* 0x000fe20000000000 */
[----:B------:R-:W-:-:S04]  /*72e0*/  @!P2 LOP3.LUT R12, RZ, R10, RZ, 0x33, !PT ;  /* 0x0000000aff0ca212 */ /* 0x000fc800078e33ff */
[----:B------:R-:W-:-:S05]  /*72f0*/  IADD3 R17, -R12, RZ, RZ ;  /* 0x000000ff0c117210 */ /* 0x000fca0007ffe1ff */
[----:B------:R-:W-:-:S07]  /*7300*/  IMAD R17, R10, R17, R16 ;  /* 0x000000110a117224 */ /* 0x000fce00078e0210 */
.L_x_113:
[----:B------:R-:W-:Y:S05]  /*7310*/  BSYNC B1 ;  /* 0x0000000000017941 */ /* 0x000fea0003800000 */
.L_x_111:
[----:B------:R-:W-:Y:S01]  /*7320*/  VIADD R14, R9, 0x1 ;  /* 0x00000001090e7836 */ /* 0x000fe20000000000 */
[----:B------:R-:W-:Y:S01]  /*7330*/  MOV R15, 0x1 ;  /* 0x00000001000f7802 */ /* 0x000fe20000000f00 */
[----:B------:R-:W-:Y:S01]  /*7340*/  ULDC UR7, c[0x0][0x558] ;  /* 0x0001560000077ab9 */ /* 0x000fe20000000800 */
[----:B------:R-:W-:Y:S02]  /*7350*/  BSSY B1, `(.L_x_114) ;  /* 0x000001a000017945 */ /* 0x000fe40003800000 */
        /* <DEDUP_REMOVED lines=17> */
.L_x_115:
        /* <DEDUP_REMOVED lines=8> */
.L_x_116:
[----:B------:R-:W-:Y:S05]  /*74f0*/  BSYNC B1 ;  /* 0x0000000000017941 */ /* 0x000fea0003800000 */
.L_x_114:
        /* <DEDUP_REMOVED lines=15> */
[----:B------:R-:W-:Y:S05]  /*75f0*/  CALL.REL.NOINC `($__internal_1_$__cuda_sm20_rem_s64) ;  /* 0x0000002c00487944 */ /* 0x000fea0003c00000 */
[----:B------:R-:W-:Y:S01]  /*7600*/  MOV R10, R14 ;  /* 0x0000000e000a7202 */ /* 0x000fe20000000f00 */
[----:B------:R-:W-:Y:S01]  /*7610*/  IMAD.MOV.U32 R11, RZ, RZ, R15 ;  /* 0x000000ffff0b7224 */ /* 0x000fe200078e000f */
[----:B------:R-:W-:Y:S06]  /*7620*/  BRA `(.L_x_119) ;  /* 0x00000000004c7947 */ /* 0x000fec0003800000 */
.L_x_118:
[----:B------:R-:W0:Y:S01]  /*7630*/  I2F.U32.RP R3, R22 ;  /* 0x0000001600037306 */ /* 0x000e220000209000 */
[----:B------:R-:W-:Y:S01]  /*7640*/  IMAD.MOV R13, RZ, RZ, -R22 ;  /* 0x000000ffff0d7224 */ /* 0x000fe200078e0a16 */
[----:B------:R-:W-:-:S06]  /*7650*/  ISETP.NE.U32.AND P1, PT, R22, RZ, PT ;  /* 0x000000ff1600720c */ /* 0x000fcc0003f25070 */
[----:B0-----:R-:W0:Y:S02]  /*7660*/  MUFU.RCP R3, R3 ;  /* 0x0000000300037308 */ /* 0x001e240000001000 */
[----:B0-----:R-:W-:-:S06]  /*7670*/  IADD3 R10, R3, 0xffffffe, RZ ;  /* 0x0ffffffe030a7810 */ /* 0x001fcc0007ffe0ff */
[----:B------:R0:W1:Y:S02]  /*7680*/  F2I.FTZ.U32.TRUNC.NTZ R11, R10 ;  /* 0x0000000a000b7305 */ /* 0x000064000021f000 */
[----:B0-----:R-:W-:Y:S01]  /*7690*/  HFMA2.MMA R10, -RZ, RZ, 0, 0 ;  /* 0x00000000ff0a7435 */ /* 0x001fe200000001ff */
[----:B-1----:R-:W-:-:S09]  /*76a0*/  IMAD R13, R13, R11, RZ ;  /* 0x0000000b0d0d7224 */ /* 0x002fd200078e02ff */
[----:B------:R-:W-:-:S06]  /*76b0*/  IMAD.HI.U32 R11, R11, R13, R10 ;  /* 0x0000000d0b0b7227 */ /* 0x000fcc00078e000a */
[----:B------:R-:W-:-:S04]  /*76c0*/  IMAD.HI.U32 R11, R11, R12, RZ ;  /* 0x0000000c0b0b7227 */ /* 0x000fc800078e00ff */
[----:B------:R-:W-:-:S04]  /*76d0*/  IMAD.MOV R11, RZ, RZ, -R11 ;  /* 0x000000ffff0b7224 */ /* 0x000fc800078e0a0b */
[----:B------:R-:W-:Y:S02]  /*76e0*/  IMAD R13, R22, R11, R12 ;  /* 0x0000000b160d7224 */ /* 0x000fe400078e020c */
[----:B------:R-:W-:-:S03]  /*76f0*/  IMAD.MOV.U32 R11, RZ, RZ, RZ ;  /* 0x000000ffff0b7224 */ /* 0x000fc600078e00ff */
[----:B------:R-:W-:-:S13]  /*7700*/  ISETP.GE.U32.AND P0, PT, R13, R22, PT ;  /* 0x000000160d00720c */ /* 0x000fda0003f06070 */
[----:B------:R-:W-:-:S04]  /*7710*/  @P0 IADD3 R13, -R22, R13, RZ ;  /* 0x0000000d160d0210 */ /* 0x000fc80007ffe1ff */
[----:B------:R-:W-:-:S13]  /*7720*/  ISETP.GE.U32.AND P0, PT, R13, R22, PT ;  /* 0x000000160d00720c */ /* 0x000fda0003f06070 */
[----:B------:R-:W-:Y:S01]  /*7730*/  @P0 IMAD.IADD R13, R13, 0x1, -R22 ;  /* 0x000000010d0d0824 */ /* 0x000fe200078e0a16 */
[----:B------:R-:W-:-:S04]  /*7740*/  @!P1 LOP3.LUT R13, RZ, R22, RZ, 0x33, !PT ;  /* 0x00000016ff0d9212 */ /* 0x000fc800078e33ff */
[----:B------:R-:W-:-:S07]  /*7750*/  MOV R10, R13 ;  /* 0x0000000d000a7202 */ /* 0x000fce0000000f00 */
.L_x_119:
[----:B------:R-:W-:Y:S05]  /*7760*/  BSYNC B1 ;  /* 0x0000000000017941 */ /* 0x000fea0003800000 */
.L_x_117:
[----:B------:R-:W-:Y:S01]  /*7770*/  IMAD.MOV.U32 R12, RZ, RZ, 0x1 ;  /* 0x00000001ff0c7424 */ /* 0x000fe200078e00ff */
[----:B------:R-:W-:Y:S01]  /*7780*/  IADD3 R9, R9, 0x2, RZ ;  /* 0x0000000209097810 */ /* 0x000fe20007ffe0ff */
[----:B------:R-:W-:-:S03]  /*7790*/  ULDC UR7, c[0x0][0x558] ;  /* 0x0001560000077ab9 */ /* 0x000fc60000000800 */
        /* <DEDUP_REMOVED lines=17> */
.L_x_120:
[----:B------:R-:W0:Y:S01]  /*78b0*/  LDC.64 R12, c[0x0][R6+0x2f0] ;  /* 0x0000bc00060c7b82 */ /* 0x000e220000000a00 */
[----:B------:R-:W-:Y:S01]  /*78c0*/  IMAD.MOV.U32 R9, RZ, RZ, R8 ;  /* 0x000000ffff097224 */ /* 0x000fe200078e0008 */
[----:B------:R-:W-:Y:S01]  /*78d0*/  MOV R8, R7 ;  /* 0x0000000700087202 */ /* 0x000fe20000000f00 */
[----:B0-----:R-:W-:-:S04]  /*78e0*/  IMAD R3, R13, R10, RZ ;  /* 0x0000000a0d037224 */ /* 0x001fc800078e02ff */
[----:B------:R-:W-:-:S04]  /*78f0*/  IMAD.WIDE.U32 R8, R12, R10, R8 ;  /* 0x0000000a0c087225 */ /* 0x000fc800078e0008 */
[----:B------:R-:W-:Y:S02]  /*7900*/  IMAD R3, R12, R11, R3 ;  /* 0x0000000b0c037224 */ /* 0x000fe400078e0203 */
[----:B------:R-:W-:-:S03]  /*7910*/  IMAD.MOV.U32 R7, RZ, RZ, R8 ;  /* 0x000000ffff077224 */ /* 0x000fc600078e0008 */
[----:B------:R-:W-:-:S07]  /*7920*/  IADD3 R8, R9, R3, RZ ;  /* 0x0000000309087210 */ /* 0x000fce0007ffe0ff */
.L_x_104:
[----:B------:R-:W-:Y:S05]  /*7930*/  BSYNC B0 ;  /* 0x0000000000007941 */ /* 0x000fea0003800000 */
.L_x_77:
[----:B------:R-:W-:Y:S02]  /*7940*/  ULDC.64 UR8, c[0x0][0x220] ;  /* 0x0000880000087ab9 */ /* 0x000fe40000000a00 */
[----:B------:R-:W-:-:S04]  /*7950*/  LEA R10, P0, R4, UR8, 0x2 ;  /* 0x00000008040a7c11 */ /* 0x000fc8000f8010ff */
[----:B------:R-:W-:Y:S01]  /*7960*/  LEA.HI.X R11, R4, UR9, R5, 0x2, P0 ;  /* 0x00000009040b7c11 */ /* 0x000fe200080f1405 */
[----:B------:R-:W0:Y:S01]  /*7970*/  LDC R9, c[0x0][0xc] ;  /* 0x00000300ff097b82 */ /* 0x000e220000000800 */
[----:B------:R-:W-:-:S03]  /*7980*/  ULDC.64 UR8, c[0x0][0x218] ;  /* 0x0000860000087ab9 */ /* 0x000fc60000000a00 */
[----:B------:R-:W2:Y:S04]  /*7990*/  LDG.E.U16 R3, desc[UR4][R10.64+0x2] ;  /* 0x000002040a037981 */ /* 0x000ea8000c1e1500 */
[----:B------:R-:W3:Y:S01]  /*79a0*/  LDG.E.U16 R6, desc[UR4][R10.64] ;  /* 0x000000040a067981 */ /* 0x000ee2000c1e1500 */
[----:B------:R-:W-:-:S04]  /*79b0*/  LEA R4, P0, R7, UR8, 0x2 ;  /* 0x0000000807047c11 */ /* 0x000fc8000f8010ff */
[----:B------:R-:W-:Y:S01]  /*79c0*/  LEA.HI.X R5, R7, UR9, R8, 0x2, P0 ;  /* 0x0000000907057c11 */ /* 0x000fe200080f1408 */
[----:B------:R-:W-:Y:S01]  /*79d0*/  ULDC.64 UR8, c[0x0][0x210] ;  /* 0x0000840000087ab9 */ /* 0x000fe20000000a00 */
[----:B0-----:R-:W-:-:S05]  /*79e0*/  IMAD R9, R9, UR6, RZ ;  /* 0x0000000609097c24 */ /* 0x001fca000f8e02ff */
[----:B------:R-:W-:-:S05]  /*79f0*/  IADD3 R0, P0, R9, R0, RZ ;  /* 0x0000000009007210 */ /* 0x000fca0007f1e0ff */
[----:B------:R-:W-:Y:S01]  /*7a00*/  IMAD.X R2, RZ, RZ, R2, P0 ;  /* 0x000000ffff027224 */ /* 0x000fe200000e0602 */
[----:B------:R-:W-:-:S04]  /*7a10*/  ISETP.GE.U32.AND P0, PT, R0, UR8, PT ;  /* 0x0000000800007c0c */ /* 0x000fc8000bf06070 */
[----:B------:R-:W-:Y:S01]  /*7a20*/  ISETP.GE.AND.EX P0, PT, R2, UR9, PT, P0 ;  /* 0x0000000902007c0c */ /* 0x000fe2000bf06300 */
[----:B--2---:R-:W-:-:S05]  /*7a30*/  HADD2 R3, -R3.H0_H0, -RZ.H0_H0 ;  /* 0xa00000ff03037230 */ /* 0x004fca0000000900 */
[----:B------:R-:W-:-:S04]  /*7a40*/  PRMT R3, R3, 0x5410, RZ ;  /* 0x0000541003037816 */ /* 0x000fc800000000ff */
[----:B---3--:R-:W-:-:S05]  /*7a50*/  PRMT R3, R6, 0x5410, R3 ;  /* 0x0000541006037816 */ /* 0x008fca0000000003 */
[----:B------:R0:W-:Y:S01]  /*7a60*/  STG.E desc[UR4][R4.64], R3 ;  /* 0x0000000304007986 */ /* 0x0001e2000c101904 */
[----:B------:R-:W-:Y:S05]  /*7a70*/  @!P0 BRA `(.L_x_121) ;  /* 0xffffff8400a48947 */ /* 0x000fea000383ffff */
[----:B------:R-:W-:Y:S05]  /*7a80*/  EXIT ;  /* 0x000000000000794d */ /* 0x000fea0003800000 */
.L_x_0:
[----:B------:R-:W0:Y:S01]  /*7a90*/  LDC R2, c[0x0][0x3c0] ;  /* 0x0000f000ff027b82 */ /* 0x000e220000000800 */
[----:B------:R-:W-:Y:S01]  /*7aa0*/  ULDC UR8, c[0x0][0x558] ;  /* 0x0001560000087ab9 */ /* 0x000fe20000000800 */
[----:B0-----:R-:W-:-:S04]  /*7ab0*/  VIMNMX R2, R2, 0x1, !PT ;  /* 0x0000000102027848 */ /* 0x001fc80007fe0100 */
[----:B------:R-:W-:-:S07]  /*7ac0*/  IADD3 R0, R2, -0x1, RZ ;  /* 0xffffffff02007810 */ /* 0x000fce0007ffe0ff */
.L_x_166:
[----:B0-----:R-:W0:Y:S01]  /*7ad0*/  LDC R3, c[0x0][0x3c0] ;  /* 0x0000f000ff037b82 */ /* 0x001e220000000800 */
[----:B------:R-:W-:Y:S02]  /*7ae0*/  CS2R R6, SRZ ;  /* 0x0000000000067805 */ /* 0x000fe4000001ff00 */
[----:B0-----:R-:W-:-:S13]  /*7af0*/  ISETP.GE.AND P0, PT, R3, 0x1, PT ;  /* 0x000000010300780c */ /* 0x001fda0003f06270 */
[----:B------:R-:W-:Y:S05]  /*7b00*/  @!P0 BRA `(.L_x_122) ;  /* 0x0000002000688947 */ /* 0x000fea0003800000 */
[----:B------:R-:W-:Y:S02]  /*7b10*/  ISETP.GE.U32.AND P0, PT, R0, 0x3, PT ;  /* 0x000000030000780c */ /* 0x000fe40003f06070 */
[----:B------:R-:W-:Y:S01]  /*7b20*/  CS2R R6, SRZ ;  /* 0x0000000000067805 */ /* 0x000fe2000001ff00 */
[----:B------:R-:W-:Y:S01]  /*7b30*/  IMAD.MOV.U32 R10, RZ, RZ, RZ ;  /* 0x000000ffff0a7224 */ /* 0x000fe200078e00ff */
[----:B------:R-:W-:Y:S01]  /*7b40*/  MOV R16, R5 ;  /* 0x0000000500107202 */ /* 0x000fe20000000f00 */
[----:B------:R-:W-:-:S08]  /*7b50*/  IMAD.MOV.U32 R17, RZ, RZ, R4 ;  /* 0x000000ffff117224 */ /* 0x000fd000078e0004 */
[----:B------:R-:W-:Y:S05]  /*7b60*/  @!P0 BRA `(.L_x_123) ;  /* 0x0000001000d88947 */ /* 0x000fea0003800000 */
[----:B------:R-:W-:Y:S01]  /*7b70*/  LOP3.LUT R9, R2, 0x3, RZ, 0xc0, !PT ;  /* 0x0000000302097812 */ /* 0x000fe200078ec0ff */
[----:B------:R-:W-:Y:S01]  /*7b80*/  HFMA2.MMA R10, -RZ, RZ, 0, 0 ;  /* 0x00000000ff0a7435 */ /* 0x000fe200000001ff */
[----:B------:R-:W-:-:S03]  /*7b90*/  CS2R R6, SRZ ;  /* 0x0000000000067805 */ /* 0x000fc6000001ff00 */
[----:B------:R-:W-:-:S07]  /*7ba0*/  IMAD.IADD R9, R2, 0x1, -R9 ;  /* 0x0000000102097824 */ /* 0x000fce00078e0a09 */
.L_x_148:
[----:B------:R-:W-:Y:S01]  /*7bb0*/  UMOV UR7, 0x1b0 ;  /* 0x000001b000077882 */ /* 0x000fe20000000000 */
[----:B------:R-:W-:Y:S01]  /*7bc0*/  IADD3 R9, R9, -0x4, RZ ;  /* 0xfffffffc09097810 */ /* 0x000fe20007ffe0ff */
[----:B------:R-:W-:Y:S01]  /*7bd0*/  BSSY B0, `(.L_x_124) ;  /* 0x000002f000007945 */ /* 0x000fe20003800000 */
[----:B------:R-:W-:Y:S02]  /*7be0*/  LEA R8, R10, UR7, 0x3 ;  /* 0x000000070a087c11 */ /* 0x000fe4000f8e18ff */
[----:B------:R-:W-:Y:S02]  /*7bf0*/  ISETP.NE.AND P1, PT, R9, RZ, PT ;  /* 0x000000ff0900720c */ /* 0x000fe40003f25270 */
[----:B------:R-:W0:Y:S02]  /*7c00*/  LDC.64 R26, c[0x0][R8+0x218] ;  /* 0x00008600081a7b82 */ /* 0x000e240000000a00 */
        /* <DEDUP_REMOVED lines=20> */
.L_x_125:
[----:B------:R-:W0:Y:S01]  /*7d50*/  I2F.U32.RP R3, R26 ;  /* 0x0000001a00037306 */ /* 0x000e220000209000 */
[----:B------:R-:W-:Y:S01]  /*7d60*/  IADD3 R11, RZ, -R26, RZ ;  /* 0x8000001aff0b7210 */ /* 0x000fe20007ffe0ff */
[----:B------:R-:W-:Y:S01]  /*7d70*/  IMAD.MOV.U32 R17, RZ, RZ, RZ ;  /* 0x000000ffff117224 */ /* 0x000fe200078e00ff */
        /* <DEDUP_REMOVED lines=18> */
[----:B------:R-:W-:Y:S01]  /*7ea0*/  IMAD R14, R26, R11, R16 ;  /* 0x0000000b1a0e7224 */ /* 0x000fe200078e0210 */
[----:B------:R-:W-:-:S07]  /*7eb0*/  MOV R16, R13 ;  /* 0x0000000d00107202 */ /* 0x000fce0000000f00 */
.L_x_126:
[----:B------:R-:W-:Y:S05]  /*7ec0*/  BSYNC B0 ;  /* 0x0000000000007941 */ /* 0x000fea0003800000 */
.L_x_124:
[----:B------:R-:W-:Y:S01]  /*7ed0*/  HFMA2.MMA R11, -RZ, RZ, 0, 5.9604644775390625e-08 ;  /* 0x00000001ff0b7435 */ /* 0x000fe200000001ff */
[----:B------:R-:W-:Y:S09]  /*7ee0*/  BSSY B0, `(.L_x_127) ;  /* 0x000001b000007945 */ /* 0x000ff20003800000 */
        /* <DEDUP_REMOVED lines=9> */
[----:B------:R-:W-:-:S03]  /*7f80*/  MOV R14, R7 ;  /* 0x00000007000e7202 */ /* 0x000fc60000000f00 */
[----:B------:R-:W-:-:S04]  /*7f90*/  IMAD.X R3, R27, 0x1, ~R3, P0 ;  /* 0x000000011b037824 */ /* 0x000fc800000e0e03 */
[----:B0-----:R-:W-:Y:S02]  /*7fa0*/  IMAD R3, R3, R12, RZ ;  /* 0x0000000c03037224 */ /* 0x001fe400078e02ff */
[----:B------:R-:W-:-:S04]  /*7fb0*/  IMAD.WIDE.U32 R14, R12, R11, R14 ;  /* 0x0000000b0c0e7225 */ /* 0x000fc800078e000e */
[----:B------:R-:W-:Y:S01]  /*7fc0*/  IMAD R3, R13, R11, R3 ;  /* 0x0000000b0d037224 */ /* 0x000fe200078e0203 */
[----:B------:R-:W-:-:S03]  /*7fd0*/  MOV R7, R14 ;  /* 0x0000000e00077202 */ /* 0x000fc60000000f00 */
[----:B------:R-:W-:Y:S01]  /*7fe0*/  IMAD.IADD R6, R15, 0x1, R3 ;  /* 0x000000010f067824 */ /* 0x000fe200078e0203 */
[----:B------:R-:W-:Y:S06]  /*7ff0*/  BRA `(.L_x_129) ;  /* 0x0000000000247947 */ /* 0x000fec0003800000 */
.L_x_128:
[----:B------:R-:W0:Y:S01]  /*8000*/  LDC.64 R12, c[0x0][R8+0x2e0] ;  /* 0x0000b800080c7b82 */ /* 0x000e220000000a00 */
[----:B------:R-:W-:-:S04]  /*8010*/  LOP3.LUT R7, R7, R6, RZ, 0x3c, !PT ;  /* 0x0000000607077212 */ /* 0x000fc800078e3cff */
[----:B------:R-:W-:-:S04]  /*8020*/  LOP3.LUT R6, R7, R6, RZ, 0x3c, !PT ;  /* 0x0000000607067212 */ /* 0x000fc800078e3cff */
[----:B------:R-:W-:Y:S01]  /*8030*/  LOP3.LUT R7, R7, R6, RZ, 0x3c, !PT ;  /* 0x0000000607077212 */ /* 0x000fe200078e3cff */
[-C--:B0-----:R-:W-:Y:S02]  /*8040*/  IMAD R11, R13, R14.reuse, RZ ;  /* 0x0000000e0d0b7224 */ /* 0x081fe400078e02ff */
[----:B------:R-:W-:-:S04]  /*8050*/  IMAD.WIDE.U32 R14, R12, R14, R6 ;  /* 0x0000000e0c0e7225 */ /* 0x000fc800078e0006 */
[----:B------:R-:W-:Y:S01]  /*8060*/  IMAD R11, R12, R3, R11 ;  /* 0x000000030c0b7224 */ /* 0x000fe200078e020b */
[----:B------:R-:W-:-:S03]  /*8070*/  MOV R7, R14 ;  /* 0x0000000e00077202 */ /* 0x000fc60000000f00 */
[----:B------:R-:W-:-:S07]  /*8080*/  IMAD.IADD R6, R15, 0x1, R11 ;  /* 0x000000010f067824 */ /* 0x000fce00078e020b */
.L_x_129:
[----:B------:R-:W-:Y:S05]  /*8090*/  BSYNC B0 ;  /* 0x0000000000007941 */ /* 0x000fea0003800000 */
.L_x_127:
        /* <DEDUP_REMOVED lines=11> */
[-C--:B------:R-:W-:Y:S01]  /*8150*/  IADD3 R11, P0, RZ, -R12.reuse, RZ ;  /* 0x8000000cff0b7210 */ /* 0x080fe20007f1e0ff */
[----:B------:R-:W-:Y:S01]  /*8160*/  IMAD.MOV.U32 R14, RZ, RZ, R16 ;  /* 0x000000ffff0e7224 */ /* 0x000fe200078e0010 */
[----:B------:R-:W-:Y:S01]  /*8170*/  MOV R15, R17 ;  /* 0x00000011000f7202 */ /* 0x000fe20000000f00 */
[----:B------:R-:W-:Y:S01]  /*8180*/  IMAD.MOV.U32 R17, RZ, RZ, R13 ;  /* 0x000000ffff117224 */ /* 0x000fe200078e000d */
[----:B------:R-:W-:Y:S02]  /*8190*/  IADD3.X R3, RZ, ~R13, RZ, P0, !PT ;  /* 0x8000000dff037210 */ /* 0x000fe400007fe4ff */
[----:B------:R-:W-:Y:S01]  /*81a0*/  MOV R16, R12 ;  /* 0x0000000c00107202 */ /* 0x000fe20000000f00 */
[----:B------:R-:W-:-:S04]  /*81b0*/  IMAD.WIDE.U32 R14, R26, R11, R14 ;  /* 0x0000000b1a0e7225 */ /* 0x000fc800078e000e */
[----:B------:R-:W-:-:S04]  /*81c0*/  IMAD R3, R3, R26, RZ ;  /* 0x0000001a03037224 */ /* 0x000fc800078e02ff */
[----:B------:R-:W-:-:S04]  /*81d0*/  IMAD R3, R27, R11, R3 ;  /* 0x0000000b1b037224 */ /* 0x000fc800078e0203 */
[----:B------:R-:W-:Y:S01]  /*81e0*/  IMAD.IADD R3, R15, 0x1, R3 ;  /* 0x000000010f037824 */ /* 0x000fe200078e0203 */
[----:B------:R-:W-:Y:S06]  /*81f0*/  BRA `(.L_x_132) ;  /* 0x00000000005c7947 */ /* 0x000fec0003800000 */
.L_x_131:
        /* <DEDUP_REMOVED lines=23> */
.L_x_132:
[----:B------:R-:W-:Y:S05]  /*8370*/  BSYNC B0 ;  /* 0x0000000000007941 */ /* 0x000fea0003800000 */
.L_x_130:
[----:B------:R-:W-:Y:S01]  /*8380*/  IMAD.MOV.U32 R11, RZ, RZ, 0x2 ;  /* 0x00000002ff0b7424 */ /* 0x000fe200078e00ff */
[----:B------:R-:W-:Y:S04]  /*8390*/  BSSY B0, `(.L_x_133) ;  /* 0x000001b000007945 */ /* 0x000fe80003800000 */
        /* <DEDUP_REMOVED lines=17> */
.L_x_134:
[----:B------:R-:W0:Y:S01]  /*84b0*/  LDC.64 R12, c[0x0][R8+0x2e8] ;  /* 0x0000ba00080c7b82 */ /* 0x000e220000000a00 */
[----:B------:R-:W-:-:S04]  /*84c0*/  LOP3.LUT R7, R7, R6, RZ, 0x3c, !PT ;  /* 0x0000000607077212 */ /* 0x000fc800078e3cff */
[----:B------:R-:W-:-:S04]  /*84d0*/  LOP3.LUT R6, R7, R6, RZ, 0x3c, !PT ;  /* 0x0000000607067212 */ /* 0x000fc800078e3cff */
[----:B------:R-:W-:Y:S01]  /*84e0*/  LOP3.LUT R7, R7, R6, RZ, 0x3c, !PT ;  /* 0x0000000607077212 */ /* 0x000fe200078e3cff */
[-C--:B0-----:R-:W-:Y:S02]  /*84f0*/  IMAD R11, R13, R14.reuse, RZ ;  /* 0x0000000e0d0b7224 */ /* 0x081fe400078e02ff */
[----:B------:R-:W-:-:S04]  /*8500*/  IMAD.WIDE.U32 R14, R12, R14, R6 ;  /* 0x0000000e0c0e7225 */ /* 0x000fc800078e0006 */
[----:B------:R-:W-:Y:S02]  /*8510*/  IMAD R11, R12, R3, R11 ;  /* 0x000000030c0b7224 */ /* 0x000fe400078e020b */
[----:B------:R-:W-:-:S03]  /*8520*/  IMAD.MOV.U32 R7, RZ, RZ, R14 ;  /* 0x000000ffff077224 */ /* 0x000fc600078e000e */
[----:B------:R-:W-:-:S07]  /*8530*/  IADD3 R6, R15, R11, RZ ;  /* 0x0000000b0f067210 */ /* 0x000fce0007ffe0ff */
.L_x_135:
[----:B------:R-:W-:Y:S05]  /*8540*/  BSYNC B0 ;  /* 0x0000000000007941 */ /* 0x000fea0003800000 */
.L_x_133:
        /* <DEDUP_REMOVED lines=22> */
.L_x_137:
        /* <DEDUP_REMOVED lines=23> */
.L_x_138:
[----:B------:R-:W-:Y:S05]  /*8820*/  BSYNC B0 ;  /* 0x0000000000007941 */ /* 0x000fea0003800000 */
.L_x_136:
[----:B------:R-:W-:Y:S01]  /*8830*/  HFMA2.MMA R11, -RZ, RZ, 0, 2.384185791015625e-07 ;  /* 0x00000004ff0b7435 */ /* 0x000fe200000001ff */
        /* <DEDUP_REMOVED lines=18> */
.L_x_140:
        /* <DEDUP_REMOVED lines=9> */
.L_x_141:
[----:B------:R-:W-:Y:S05]  /*89f0*/  BSYNC B0 ;  /* 0x0000000000007941 */ /* 0x000fea0003800000 */
.L_x_139:
        /* <DEDUP_REMOVED lines=22> */
.L_x_143:
        /* <DEDUP_REMOVED lines=23> */
.L_x_144:
[----:B------:R-:W-:Y:S05]  /*8cd0*/  BSYNC B0 ;  /* 0x0000000000007941 */ /* 0x000fea0003800000 */
.L_x_142:
        /* <DEDUP_REMOVED lines=19> */
.L_x_146:
        /* <DEDUP_REMOVED lines=9> */
.L_x_147:
[----:B------:R-:W-:Y:S05]  /*8ea0*/  BSYNC B0 ;  /* 0x0000000000007941 */ /* 0x000fea0003800000 */
.L_x_145:
[----:B------:R-:W-:Y:S01]  /*8eb0*/  VIADD R10, R10, 0x4 ;  /* 0x000000040a0a7836 */ /* 0x000fe20000000000 */
[----:B------:R-:W-:Y:S06]  /*8ec0*/  @P1 BRA `(.L_x_148) ;  /* 0xffffffec00381947 */ /* 0x000fec000383ffff */
.L_x_123:
[----:B------:R-:W-:Y:S01]  /*8ed0*/  LOP3.LUT P0, R9, R2, 0x3, RZ, 0xc0, !PT ;  /* 0x0000000302097812 */ /* 0x000fe2000780c0ff */
        /* <DEDUP_REMOVED lines=26> */
.L_x_151:
        /* <DEDUP_REMOVED lines=23> */
.L_x_152:
[----:B------:R-:W-:Y:S05]  /*91f0*/  BSYNC B1 ;  /* 0x0000000000017941 */ /* 0x000fea0003800000 */
.L_x_150:
        /* <DEDUP_REMOVED lines=20> */
.L_x_154:
        /* <DEDUP_REMOVED lines=9> */
.L_x_155:
[----:B------:R-:W-:Y:S05]  /*93d0*/  BSYNC B1 ;  /* 0x0000000000017941 */ /* 0x000fea0003800000 */
.L_x_153:
[----:B------:R-:W-:-:S13]  /*93e0*/  ISETP.NE.AND P0, PT, R9, 0x1, PT ;  /* 0x000000010900780c */ /* 0x000fda0003f05270 */
[----:B------:R-:W-:Y:S05]  /*93f0*/  @!P0 BRA `(.L_x_149) ;  /* 0x0000000800288947 */ /* 0x000fea0003800000 */
        /* <DEDUP_REMOVED lines=13> */
[----:B------:R-:W-:-:S03]  /*94d0*/  MOV R14, R16 ;  /* 0x00000010000e7202 */ /* 0x000fc60000000f00 */
[----:B------:R-:W-:Y:S02]  /*94e0*/  IMAD.X R3, RZ, RZ, ~R13, P0 ;  /* 0x000000ffff037224 */ /* 0x000fe400000e0e0d */
[----:B------:R-:W-:-:S04]  /*94f0*/  IMAD.WIDE.U32 R14, R26, R11, R14 ;  /* 0x0000000b1a0e7225 */ /* 0x000fc800078e000e */
[----:B------:R-:W-:Y:S01]  /*9500*/  IMAD R3, R3, R26, RZ ;  /* 0x0000001a03037224 */ /* 0x000fe200078e02ff */
[----:B------:R-:W-:-:S03]  /*9510*/  MOV R17, R14 ;  /* 0x0000000e00117202 */ /* 0x000fc60000000f00 */
[----:B------:R-:W-:-:S04]  /*9520*/  IMAD R3, R27, R11, R3 ;  /* 0x0000000b1b037224 */ /* 0x000fc800078e0203 */
[----:B------:R-:W-:Y:S01]  /*9530*/  IMAD.IADD R3, R15, 0x1, R3 ;  /* 0x000000010f037824 */ /* 0x000fe200078e0203 */
[----:B------:R-:W-:Y:S06]  /*9540*/  BRA `(.L_x_158) ;  /* 0x0000000000587947 */ /* 0x000fec0003800000 */
.L_x_157:
[----:B------:R-:W0:Y:S01]  /*9550*/  I2F.U32.RP R3, R26 ;  /* 0x0000001a00037306 */ /* 0x000e220000209000 */
[----:B------:R-:W-:Y:S01]  /*9560*/  IMAD.MOV R11, RZ, RZ, -R26 ;  /* 0x000000ffff0b7224 */ /* 0x000fe200078e0a1a */
[----:B------:R-:W-:-:S06]  /*9570*/  ISETP.NE.U32.AND P2, PT, R26, RZ, PT ;  /* 0x000000ff1a00720c */ /* 0x000fcc0003f45070 */
        /* <DEDUP_REMOVED lines=8> */
[----:B------:R-:W-:Y:S02]  /*9600*/  IMAD.MOV R11, RZ, RZ, -R12 ;  /* 0x000000ffff0b7224 */ /* 0x000fe400078e0a0c */
[----:B------:R-:W-:Y:S02]  /*9610*/  IMAD.MOV.U32 R13, RZ, RZ, RZ ;  /* 0x000000ffff0d7224 */ /* 0x000fe400078e00ff */
        /* <DEDUP_REMOVED lines=9> */
.L_x_158:
[----:B------:R-:W-:Y:S05]  /*96b0*/  BSYNC B1 ;  /* 0x0000000000017941 */ /* 0x000fea0003800000 */
.L_x_156:
[----:B------:R-:W-:Y:S01]  /*96c0*/  IMAD.MOV.U32 R14, RZ, RZ, 0x1 ;  /* 0x00000001ff0e7424 */ /* 0x000fe200078e00ff */
[----:B------:R-:W-:Y:S01]  /*96d0*/  IADD3 R11, R10, 0x1, RZ ;  /* 0x000000010a0b7810 */ /* 0x000fe20007ffe0ff */
        /* <DEDUP_REMOVED lines=19> */
.L_x_160:
        /* <DEDUP_REMOVED lines=9> */
.L_x_161:
[----:B------:R-:W-:Y:S05]  /*98a0*/  BSYNC B1 ;  /* 0x0000000000017941 */ /* 0x000fea0003800000 */
.L_x_159:
        /* <DEDUP_REMOVED lines=12> */
[----:B------:R-:W-:Y:S05]  /*9970*/  CALL.REL.NOINC `($__internal_1_$__cuda_sm20_rem_s64) ;  /* 0x0000000800687944 */ /* 0x000fea0003c00000 */
[----:B------:R-:W-:Y:S01]  /*9980*/  IMAD.MOV.U32 R12, RZ, RZ, R14 ;  /* 0x000000ffff0c7224 */ /* 0x000fe200078e000e */
[----:B------:R-:W-:Y:S01]  /*9990*/  MOV R13, R15 ;  /* 0x0000000f000d7202 */ /* 0x000fe20000000f00 */
[----:B------:R-:W-:Y:S06]  /*99a0*/  BRA `(.L_x_164) ;  /* 0x0000000000487947 */ /* 0x000fec0003800000 */
.L_x_163:
[----:B------:R-:W0:Y:S01]  /*99b0*/  I2F.U32.RP R3, R22 ;  /* 0x0000001600037306 */ /* 0x000e220000209000 */
[----:B------:R-:W-:Y:S01]  /*99c0*/  IADD3 R9, RZ, -R22, RZ ;  /* 0x80000016ff097210 */ /* 0x000fe20007ffe0ff */
[----:B------:R-:W-:Y:S01]  /*99d0*/  IMAD.MOV.U32 R13, RZ, RZ, RZ ;  /* 0x000000ffff0d7224 */ /* 0x000fe200078e00ff */
[----:B------:R-:W-:-:S05]  /*99e0*/  ISETP.NE.U32.AND P1, PT, R22, RZ, PT ;  /* 0x000000ff1600720c */ /* 0x000fca0003f25070 */
[----:B0-----:R-:W0:Y:S02]  /*99f0*/  MUFU.RCP R3, R3 ;  /* 0x0000000300037308 */ /* 0x001e240000001000 */
[----:B0-----:R-:W-:-:S06]  /*9a00*/  VIADD R14, R3, 0xffffffe ;  /* 0x0ffffffe030e7836 */ /* 0x001fcc0000000000 */
        /* <DEDUP_REMOVED lines=8> */
[----:B------:R-:W-:-:S05]  /*9a90*/  @P0 IMAD.IADD R12, R12, 0x1, -R22 ;  /* 0x000000010c0c0824 */ /* 0x000fca00078e0a16 */
[----:B------:R-:W-:-:S13]  /*9aa0*/  ISETP.GE.U32.AND P0, PT, R12, R22, PT ;  /* 0x000000160c00720c */ /* 0x000fda0003f06070 */
[----:B------:R-:W-:Y:S02]  /*9ab0*/  @P0 IADD3 R12, -R22, R12, RZ ;  /* 0x0000000c160c0210 */ /* 0x000fe40007ffe1ff */
[----:B------:R-:W-:-:S07]  /*9ac0*/  @!P1 LOP3.LUT R12, RZ, R22, RZ, 0x33, !PT ;  /* 0x00000016ff0c9212 */ /* 0x000fce00078e33ff */
.L_x_164:
[----:B------:R-:W-:Y:S05]  /*9ad0*/  BSYNC B1 ;  /* 0x0000000000017941 */ /* 0x000fea0003800000 */
.L_x_162:
        /* <DEDUP_REMOVED lines=20> */
.L_x_165:
        /* <DEDUP_REMOVED lines=8> */
.L_x_149:
[----:B------:R-:W-:Y:S05]  /*9ca0*/  BSYNC B0 ;  /* 0x0000000000007941 */ /* 0x000fea0003800000 */
.L_x_122:
[----:B------:R-:W0:Y:S01]  /*9cb0*/  LDC.64 R8, c[0x0][0x220] ;  /* 0x00008800ff087b82 */ /* 0x000e220000000a00 */
[----:B------:R-:W-:Y:S01]  /*9cc0*/  ULDC.64 UR10, c[0x0][0x218] ;  /* 0x00008600000a7ab9 */ /* 0x000fe20000000a00 */
[----:B0-----:R-:W2:Y:S04]  /*9cd0*/  LDG.E.U16 R3, desc[UR4][R8.64+0x2] ;  /* 0x0000020408037981 */ /* 0x001ea8000c1e1500 */
[----:B------:R-:W3:Y:S02]  /*9ce0*/  LDG.E.U16 R12, desc[UR4][R8.64] ;  /* 0x00000004080c7981 */ /* 0x000ee4000c1e1500 */
[----:B------:R-:W0:Y:S01]  /*9cf0*/  LDC R13, c[0x0][0xc] ;  /* 0x00000300ff0d7b82 */ /* 0x000e220000000800 */
        /* <DEDUP_REMOVED lines=14> */
        .weak           $__internal_0_$__cuda_sm20_div_s64
        .type           $__internal_0_$__cuda_sm20_div_s64,@function
        .size           $__internal_0_$__cuda_sm20_div_s64,($__internal_1_$__cuda_sm20_rem_s64 - $__internal_0_$__cuda_sm20_div_s64)
$__internal_0_$__cuda_sm20_div_s64:
[-C--:B------:R-:W-:Y:S02]  /*9de0*/  IADD3 R14, P2, RZ, -R13.reuse, RZ ;  /* 0x8000000dff0e7210 */ /* 0x080fe40007f5e0ff */
[----:B------:R-:W-:Y:S02]  /*9df0*/  ISETP.GE.AND P0, PT, R12, RZ, PT ;  /* 0x000000ff0c00720c */ /* 0x000fe40003f06270 */
[-C--:B------:R-:W-:Y:S02]  /*9e00*/  IADD3.X R15, RZ, ~R12.reuse, RZ, P2, !PT ;  /* 0x8000000cff0f7210 */ /* 0x080fe400017fe4ff */
[----:B------:R-:W-:Y:S02]  /*9e10*/  SEL R14, R14, R13, !P0 ;  /* 0x0000000d0e0e7207 */ /* 0x000fe40004000000 */
[----:B------:R-:W-:Y:S02]  /*9e20*/  SEL R15, R15, R12, !P0 ;  /* 0x0000000c0f0f7207 */ /* 0x000fe40004000000 */
[----:B------:R-:W-:-:S02]  /*9e30*/  ISETP.GE.AND P4, PT, R22, RZ, PT ;  /* 0x000000ff1600720c */ /* 0x000fc40003f86270 */
[----:B------:R-:W0:Y:S01]  /*9e40*/  I2F.U64.RP R18, R14 ;  /* 0x0000000e00127312 */ /* 0x000e220000309000 */
[----:B------:R-:W-:-:S04]  /*9e50*/  IADD3 R23, P5, RZ, -R24, RZ ;  /* 0x80000018ff177210 */ /* 0x000fc80007fbe0ff */
[----:B------:R-:W-:-:S03]  /*9e60*/  SEL R23, R23, R24, !P4 ;  /* 0x0000001817177207 */ /* 0x000fc60006000000 */
[----:B0-----:R-:W0:Y:S02]  /*9e70*/  MUFU.RCP R18, R18 ;  /* 0x0000001200127308 */ /* 0x001e240000001000 */
[----:B0-----:R-:W-:-:S06]  /*9e80*/  VIADD R18, R18, 0x1ffffffe ;  /* 0x1ffffffe12127836 */ /* 0x001fcc0000000000 */
[----:B------:R-:W0:Y:S02]  /*9e90*/  F2I.U64.TRUNC R30, R18 ;  /* 0x00000012001e7311 */ /* 0x000e24000020d800 */
[----:B0-----:R-:W-:-:S04]  /*9ea0*/  IMAD.WIDE.U32 R20, R30, R14, RZ ;  /* 0x0000000e1e147225 */ /* 0x001fc800078e00ff */
[C---:B------:R-:W-:Y:S01]  /*9eb0*/  IMAD R19, R30.reuse, R15, R21 ;  /* 0x0000000f1e137224 */ /* 0x040fe200078e0215 */
[----:B------:R-:W-:Y:S01]  /*9ec0*/  IADD3 R20, P0, RZ, -R20, RZ ;  /* 0x80000014ff147210 */ /* 0x000fe20007f1e0ff */
[----:B------:R-:W-:Y:S02]  /*9ed0*/  IMAD.MOV.U32 R29, RZ, RZ, R30 ;  /* 0x000000ffff1d7224 */ /* 0x000fe400078e001e */
[----:B------:R-:W-:Y:S02]  /*9ee0*/  IMAD R19, R31, R14, R19 ;  /* 0x0000000e1f137224 */ /* 0x000fe400078e0213 */
[----:B------:R-:W-:-:S03]  /*9ef0*/  IMAD.HI.U32 R28, R30, R20, RZ ;  /* 0x000000141e1c7227 */ /* 0x000fc600078e00ff */
[----:B------:R-:W-:-:S05]  /*9f00*/  IADD3.X R19, RZ, ~R19, RZ, P0, !PT ;  /* 0x80000013ff137210 */ /* 0x000fca00007fe4ff */
[----:B------:R-:W-:-:S04]  /*9f10*/  IMAD.WIDE.U32 R28, P0, R30, R19, R28 ;  /* 0x000000131e1c7225 */ /* 0x000fc8000780001c */
[C---:B------:R-:W-:Y:S02]  /*9f20*/  IMAD R18, R31.reuse, R19, RZ ;  /* 0x000000131f127224 */ /* 0x040fe400078e02ff */
[----:B------:R-:W-:-:S04]  /*9f30*/  IMAD.HI.U32 R20, P2, R31, R20, R28 ;  /* 0x000000141f147227 */ /* 0x000fc8000784001c */
[----:B------:R-:W-:Y:S01]  /*9f40*/  IMAD.HI.U32 R19, R31, R19, RZ ;  /* 0x000000131f137227 */ /* 0x000fe200078e00ff */
[----:B------:R-:W-:-:S04]  /*9f50*/  IADD3 R29, P3, R18, R20, RZ ;  /* 0x00000014121d7210 */ /* 0x000fc80007f7e0ff */
[----:B------:R-:W-:Y:S01]  /*9f60*/  IADD3.X R19, R19, R31, RZ, P0, !PT ;  /* 0x0000001f13137210 */ /* 0x000fe200007fe4ff */
[----:B------:R-:W-:-:S03]  /*9f70*/  IMAD.WIDE.U32 R30, R29, R14, RZ ;  /* 0x0000000e1d1e7225 */ /* 0x000fc600078e00ff */
[----:B------:R-:W-:Y:S01]  /*9f80*/  IADD3.X R21, RZ, RZ, R19, P3, P2 ;  /* 0x000000ffff157210 */ /* 0x000fe20001fe4413 */
[----:B------:R-:W-:Y:S01]  /*9f90*/  IMAD R18, R29, R15, R31 ;  /* 0x0000000f1d127224 */ /* 0x000fe200078e021f */
[----:B------:R-:W-:-:S03]  /*9fa0*/  IADD3 R19, P0, RZ, -R30, RZ ;  /* 0x8000001eff137210 */ /* 0x000fc60007f1e0ff */
[----:B------:R-:W-:Y:S02]  /*9fb0*/  IMAD R18, R21, R14, R18 ;  /* 0x0000000e15127224 */ /* 0x000fe400078e0212 */
[----:B------:R-:W-:-:S04]  /*9fc0*/  IMAD.HI.U32 R28, R29, R19, RZ ;  /* 0x000000131d1c7227 */ /* 0x000fc800078e00ff */
[----:B------:R-:W-:-:S04]  /*9fd0*/  IMAD.X R18, RZ, RZ, ~R18, P0 ;  /* 0x000000ffff127224 */ /* 0x000fc800000e0e12 */
[----:B------:R-:W-:-:S04]  /*9fe0*/  IMAD.WIDE.U32 R28, P0, R29, R18, R28 ;  /* 0x000000121d1c7225 */ /* 0x000fc8000780001c */
[C---:B------:R-:W-:Y:S02]  /*9ff0*/  IMAD R20, R21.reuse, R18, RZ ;  /* 0x0000001215147224 */ /* 0x040fe400078e02ff */
[----:B------:R-:W-:Y:S01]  /*a000*/  IMAD.HI.U32 R19, P2, R21, R19, R28 ;  /* 0x0000001315137227 */ /* 0x000fe2000784001c */
[----:B------:R-:W-:-:S03]  /*a010*/  HFMA2.MMA R29, -RZ, RZ, 0, 0 ;  /* 0x00000000ff1d7435 */ /* 0x000fc600000001ff */
[----:B------:R-:W-:Y:S01]  /*a020*/  IMAD.HI.U32 R18, R21, R18, RZ ;  /* 0x0000001215127227 */ /* 0x000fe200078e00ff */
[----:B------:R-:W-:Y:S02]  /*a030*/  IADD3 R20, P3, R20, R19, RZ ;  /* 0x0000001314147210 */ /* 0x000fe40007f7e0ff */
[-C--:B------:R-:W-:Y:S01]  /*a040*/  IADD3.X R19, RZ, ~R22.reuse, RZ, P5, !PT ;  /* 0x80000016ff137210 */ /* 0x080fe20002ffe4ff */
[----:B------:R-:W-:Y:S02]  /*a050*/  IMAD.X R18, R18, 0x1, R21, P0 ;  /* 0x0000000112127824 */ /* 0x000fe400000e0615 */
[----:B------:R-:W-:Y:S01]  /*a060*/  IMAD.HI.U32 R28, R20, R23, RZ ;  /* 0x00000017141c7227 */ /* 0x000fe200078e00ff */
[----:B------:R-:W-:-:S05]  /*a070*/  SEL R19, R19, R22, !P4 ;  /* 0x0000001613137207 */ /* 0x000fca0006000000 */
[----:B------:R-:W-:Y:S01]  /*a080*/  IMAD.WIDE.U32 R28, R20, R19, R28 ;  /* 0x00000013141c7225 */ /* 0x000fe200078e001c */
[----:B------:R-:W-:-:S05]  /*a090*/  IADD3.X R20, RZ, RZ, R18, P3, P2 ;  /* 0x000000ffff147210 */ /* 0x000fca0001fe4412 */
[----:B------:R-:W-:-:S04]  /*a0a0*/  IMAD.HI.U32 R21, P0, R20, R23, R28 ;  /* 0x0000001714157227 */ /* 0x000fc8000780001c */
[CC--:B------:R-:W-:Y:S02]  /*a0b0*/  IMAD R18, R20.reuse, R19.reuse, RZ ;  /* 0x0000001314127224 */ /* 0x0c0fe400078e02ff */
[----:B------:R-:W-:-:S03]  /*a0c0*/  IMAD.HI.U32 R20, R20, R19, RZ ;  /* 0x0000001314147227 */ /* 0x000fc600078e00ff */
[----:B------:R-:W-:Y:S01]  /*a0d0*/  IADD3 R18, P2, R18, R21, RZ ;  /* 0x0000001512127210 */ /* 0x000fe20007f5e0ff */
[----:B------:R-:W-:-:S04]  /*a0e0*/  IMAD.X R20, RZ, RZ, R20, P0 ;  /* 0x000000ffff147224 */ /* 0x000fc800000e0614 */
[----:B------:R-:W-:Y:S01]  /*a0f0*/  IMAD.WIDE.U32 R28, R18, R14, RZ ;  /* 0x0000000e121c7225 */ /* 0x000fe200078e00ff */
[----:B------:R-:W-:-:S03]  /*a100*/  IADD3.X R20, RZ, R20, RZ, P2, !PT ;  /* 0x00000014ff147210 */ /* 0x000fc600017fe4ff */
[----:B------:R-:W-:Y:S01]  /*a110*/  IMAD R21, R18, R15, R29 ;  /* 0x0000000f12157224 */ /* 0x000fe200078e021d */
[----:B------:R-:W-:-:S03]  /*a120*/  IADD3 R23, P2, -R28, R23, RZ ;  /* 0x000000171c177210 */ /* 0x000fc60007f5e1ff */
[-C--:B------:R-:W-:Y:S01]  /*a130*/  IMAD R21, R20, R14.reuse, R21 ;  /* 0x0000000e14157224 */ /* 0x080fe200078e0215 */
[----:B------:R-:W-:-:S03]  /*a140*/  ISETP.GE.U32.AND P0, PT, R23, R14, PT ;  /* 0x0000000e1700720c */ /* 0x000fc60003f06070 */
[----:B------:R-:W-:Y:S01]  /*a150*/  IMAD.X R19, R19, 0x1, ~R21, P2 ;  /* 0x0000000113137824 */ /* 0x000fe200010e0e15 */
[----:B------:R-:W-:Y:S02]  /*a160*/  IADD3 R24, P2, R23, -R14, RZ ;  /* 0x8000000e17187210 */ /* 0x000fe40007f5e0ff */
[----:B------:R-:W-:Y:S02]  /*a170*/  IADD3 R21, P3, R18, 0x1, RZ ;  /* 0x0000000112157810 */ /* 0x000fe40007f7e0ff */
[----:B------:R-:W-:-:S04]  /*a180*/  ISETP.GE.U32.AND.EX P0, PT, R19, R15, PT, P0 ;  /* 0x0000000f1300720c */ /* 0x000fc80003f06100 */
[----:B------:R-:W-:Y:S02]  /*a190*/  SEL R23, R24, R23, P0 ;  /* 0x0000001718177207 */ /* 0x000fe40000000000 */
[----:B------:R-:W-:Y:S02]  /*a1a0*/  IADD3.X R24, R19, ~R15, RZ, P2, !PT ;  /* 0x8000000f13187210 */ /* 0x000fe400017fe4ff */
[----:B------:R-:W-:Y:S01]  /*a1b0*/  SEL R21, R21, R18, P0 ;  /* 0x0000001215157207 */ /* 0x000fe20000000000 */
[----:B------:R-:W-:Y:S01]  /*a1c0*/  IMAD.X R18, RZ, RZ, R20, P3 ;  /* 0x000000ffff127224 */ /* 0x000fe200018e0614 */
[----:B------:R-:W-:Y:S02]  /*a1d0*/  SEL R24, R24, R19, P0 ;  /* 0x0000001318187207 */ /* 0x000fe40000000000 */
[----:B------:R-:W-:Y:S02]  /*a1e0*/  ISETP.GE.U32.AND P2, PT, R23, R14, PT ;  /* 0x0000000e1700720c */ /* 0x000fe40003f46070 */
[----:B------:R-:W-:-:S02]  /*a1f0*/  SEL R18, R18, R20, P0 ;  /* 0x0000001412127207 */ /* 0x000fc40000000000 */
[----:B------:R-:W-:Y:S02]  /*a200*/  IADD3 R14, P3, R21, 0x1, RZ ;  /* 0x00000001150e7810 */ /* 0x000fe40007f7e0ff */
[----:B------:R-:W-:Y:S02]  /*a210*/  ISETP.GE.U32.AND.EX P0, PT, R24, R15, PT, P2 ;  /* 0x0000000f1800720c */ /* 0x000fe40003f06120 */
[----:B------:R-:W-:Y:S02]  /*a220*/  IADD3.X R15, RZ, R18, RZ, P3, !PT ;  /* 0x00000012ff0f7210 */ /* 0x000fe40001ffe4ff */
[----:B------:R-:W-:Y:S02]  /*a230*/  SEL R14, R14, R21, P0 ;  /* 0x000000150e0e7207 */ /* 0x000fe40000000000 */
[----:B------:R-:W-:Y:S02]  /*a240*/  LOP3.LUT R19, R12, R22, RZ, 0x3c, !PT ;  /* 0x000000160c137212 */ /* 0x000fe400078e3cff */
[----:B------:R-:W-:-:S02]  /*a250*/  SEL R18, R15, R18, P0 ;  /* 0x000000120f127207 */ /* 0x000fc40000000000 */
[-C--:B------:R-:W-:Y:S02]  /*a260*/  IADD3 R15, P3, RZ, -R14.reuse, RZ ;  /* 0x8000000eff0f7210 */ /* 0x080fe40007f7e0ff */
[----:B------:R-:W-:Y:S02]  /*a270*/  ISETP.NE.U32.AND P0, PT, R13, RZ, PT ;  /* 0x000000ff0d00720c */ /* 0x000fe40003f05070 */
[----:B------:R-:W-:Y:S01]  /*a280*/  ISETP.GE.AND P2, PT, R19, RZ, PT ;  /* 0x000000ff1300720c */ /* 0x000fe20003f46270 */
[----:B------:R-:W-:Y:S01]  /*a290*/  IMAD.X R13, RZ, RZ, ~R18, P3 ;  /* 0x000000ffff0d7224 */ /* 0x000fe200018e0e12 */
[----:B------:R-:W-:Y:S02]  /*a2a0*/  ISETP.NE.AND.EX P0, PT, R12, RZ, PT, P0 ;  /* 0x000000ff0c00720c */ /* 0x000fe40003f05300 */
[----:B------:R-:W-:Y:S02]  /*a2b0*/  SEL R15, R15, R14, !P2 ;  /* 0x0000000e0f0f7207 */ /* 0x000fe40005000000 */
[----:B------:R-:W-:-:S02]  /*a2c0*/  MOV R14, R3 ;  /* 0x00000003000e7202 */ /* 0x000fc40000000f00 */
[----:B------:R-:W-:Y:S01]  /*a2d0*/  SEL R12, R15, 0xffffffff, P0 ;  /* 0xffffffff0f0c7807 */ /* 0x000fe20000000000 */
[----:B------:R-:W-:Y:S01]  /*a2e0*/  IMAD.MOV.U32 R15, RZ, RZ, 0x0 ;  /* 0x00000000ff0f7424 */ /* 0x000fe200078e00ff */
[----:B------:R-:W-:-:S04]  /*a2f0*/  SEL R13, R13, R18, !P2 ;  /* 0x000000120d0d7207 */ /* 0x000fc80005000000 */
[----:B------:R-:W-:Y:S01]  /*a300*/  SEL R13, R13, 0xffffffff, P0 ;  /* 0xffffffff0d0d7807 */ /* 0x000fe20000000000 */
[----:B------:R-:W-:Y:S06]  /*a310*/  RET.REL.NODEC R14 `(_ZN2at6native26_fft_conjugate_copy_kernelIN3c107complexINS2_4HalfEEE16OffsetCalculatorILi1ElLb0EENS0_33HermitianSymmetryOffsetCalculatorIlEEEEvlPT_PKSA_T0_T1_) ;  /* 0xffffff5c0e387950 */ /* 0x000fec0003c3ffff */
        .weak           $__internal_1_$__cuda_sm20_rem_s64
        .type           $__internal_1_$__cuda_sm20_rem_s64,@function
        .size           $__internal_1_$__cuda_sm20_rem_s64,(.L_x_505 - $__internal_1_$__cuda_sm20_rem_s64)
$__internal_1_$__cuda_sm20_rem_s64:
[-C--:B------:R-:W-:Y:S02]  /*a320*/  IADD3 R13, P1, RZ, -R16.reuse, RZ ;  /* 0x80000010ff0d7210 */ /* 0x080fe40007f3e0ff */
[----:B------:R-:W-:Y:S02]  /*a330*/  ISETP.GE.AND P0, PT, R11, RZ, PT ;  /* 0x000000ff0b00720c */ /* 0x000fe40003f06270 */
[-C--:B------:R-:W-:Y:S02]  /*a340*/  IADD3.X R14, RZ, ~R11.reuse, RZ, P1, !PT ;  /* 0x8000000bff0e7210 */ /* 0x080fe40000ffe4ff */
[----:B------:R-:W-:Y:S02]  /*a350*/  SEL R12, R13, R16, !P0 ;  /* 0x000000100d0c7207 */ /* 0x000fe40004000000 */
[----:B------:R-:W-:-:S04]  /*a360*/  SEL R13, R14, R11, !P0 ;  /* 0x0000000b0e0d7207 */ /* 0x000fc80004000000 */
[----:B------:R-:W0:Y:S08]  /*a370*/  I2F.U64.RP R15, R12 ;  /* 0x0000000c000f7312 */ /* 0x000e300000309000 */
        /* <DEDUP_REMOVED lines=19> */
[----:B------:R-:W-:Y:S02]  /*a4b0*/  IADD3 R19, P0, RZ, -R24, RZ ;  /* 0x80000018ff137210 */ /* 0x000fe40007f1e0ff */
[----:B------:R-:W-:Y:S01]  /*a4c0*/  ISETP.GE.AND P1, PT, R18, RZ, PT ;  /* 0x000000ff1200720c */ /* 0x000fe20003f26270 */
[----:B------:R-:W-:Y:S02]  /*a4d0*/  IMAD R21, R17, R12, R14 ;  /* 0x0000000c11157224 */ /* 0x000fe400078e020e */
[----:B------:R-:W-:-:S04]  /*a4e0*/  IMAD.HI.U32 R14, R15, R19, RZ ;  /* 0x000000130f0e7227 */ /* 0x000fc800078e00ff */
[----:B------:R-:W-:-:S04]  /*a4f0*/  IMAD.X R21, RZ, RZ, ~R21, P0 ;  /* 0x000000ffff157224 */ /* 0x000fc800000e0e15 */
[----:B------:R-:W-:Y:S01]  /*a500*/  IMAD.WIDE.U32 R24, P0, R15, R21, R14 ;  /* 0x000000150f187225 */ /* 0x000fe2000780000e */
[----:B------:R-:W-:-:S03]  /*a510*/  IADD3 R14, P4, RZ, -R20, RZ ;  /* 0x80000014ff0e7210 */ /* 0x000fc60007f9e0ff */
[C---:B------:R-:W-:Y:S01]  /*a520*/  IMAD R15, R17.reuse, R21, RZ ;  /* 0x00000015110f7224 */ /* 0x040fe200078e02ff */
[----:B------:R-:W-:Y:S01]  /*a530*/  SEL R14, R14, R20, !P1 ;  /* 0x000000140e0e7207 */ /* 0x000fe20004800000 */
[----:B------:R-:W-:Y:S01]  /*a540*/  IMAD.HI.U32 R19, P2, R17, R19, R24 ;  /* 0x0000001311137227 */ /* 0x000fe20007840018 */
[----:B------:R-:W-:-:S03]  /*a550*/  HFMA2.MMA R25, -RZ, RZ, 0, 0 ;  /* 0x00000000ff197435 */ /* 0x000fc600000001ff */
[----:B------:R-:W-:Y:S01]  /*a560*/  IMAD.HI.U32 R21, R17, R21, RZ ;  /* 0x0000001511157227 */ /* 0x000fe200078e00ff */
[----:B------:R-:W-:Y:S02]  /*a570*/  IADD3 R15, P3, R15, R19, RZ ;  /* 0x000000130f0f7210 */ /* 0x000fe40007f7e0ff */
[----:B------:R-:W-:Y:S01]  /*a580*/  IADD3.X R19, RZ, ~R18, RZ, P4, !PT ;  /* 0x80000012ff137210 */ /* 0x000fe200027fe4ff */
[----:B------:R-:W-:Y:S02]  /*a590*/  IMAD.X R21, R21, 0x1, R17, P0 ;  /* 0x0000000115157824 */ /* 0x000fe400000e0611 */
[----:B------:R-:W-:Y:S01]  /*a5a0*/  IMAD.HI.U32 R24, R15, R14, RZ ;  /* 0x0000000e0f187227 */ /* 0x000fe200078e00ff */
[----:B------:R-:W-:Y:S02]  /*a5b0*/  SEL R19, R19, R18, !P1 ;  /* 0x0000001213137207 */ /* 0x000fe40004800000 */
[----:B------:R-:W-:-:S03]  /*a5c0*/  IADD3.X R21, RZ, RZ, R21, P3, P2 ;  /* 0x000000ffff157210 */ /* 0x000fc60001fe4415 */
[----:B------:R-:W-:-:S04]  /*a5d0*/  IMAD.WIDE.U32 R24, R15, R19, R24 ;  /* 0x000000130f187225 */ /* 0x000fc800078e0018 */
[C---:B------:R-:W-:Y:S02]  /*a5e0*/  IMAD R15, R21.reuse, R19, RZ ;  /* 0x00000013150f7224 */ /* 0x040fe400078e02ff */
[----:B------:R-:W-:-:S04]  /*a5f0*/  IMAD.HI.U32 R17, P0, R21, R14, R24 ;  /* 0x0000000e15117227 */ /* 0x000fc80007800018 */
[----:B------:R-:W-:Y:S01]  /*a600*/  IMAD.HI.U32 R21, R21, R19, RZ ;  /* 0x0000001315157227 */ /* 0x000fe200078e00ff */
[----:B------:R-:W-:-:S03]  /*a610*/  IADD3 R15, P2, R15, R17, RZ ;  /* 0x000000110f0f7210 */ /* 0x000fc60007f5e0ff */
[----:B------:R-:W-:Y:S02]  /*a620*/  IMAD.X R17, RZ, RZ, R21, P0 ;  /* 0x000000ffff117224 */ /* 0x000fe400000e0615 */
[----:B------:R-:W-:-:S03]  /*a630*/  IMAD.WIDE.U32 R20, R15, R12, RZ ;  /* 0x0000000c0f147225 */ /* 0x000fc600078e00ff */
[----:B------:R-:W-:Y:S01]  /*a640*/  IADD3.X R17, RZ, R17, RZ, P2, !PT ;  /* 0x00000011ff117210 */ /* 0x000fe200017fe4ff */
[----:B------:R-:W-:Y:S01]  /*a650*/  IMAD R15, R15, R13, R21 ;  /* 0x0000000d0f0f7224 */ /* 0x000fe200078e0215 */
[----:B------:R-:W-:-:S03]  /*a660*/  IADD3 R21, P2, -R20, R14, RZ ;  /* 0x0000000e14157210 */ /* 0x000fc60007f5e1ff */
[-C--:B------:R-:W-:Y:S01]  /*a670*/  IMAD R14, R17, R12.reuse, R15 ;  /* 0x0000000c110e7224 */ /* 0x080fe200078e020f */
[----:B------:R-:W-:-:S03]  /*a680*/  ISETP.GE.U32.AND P0, PT, R21, R12, PT ;  /* 0x0000000c1500720c */ /* 0x000fc60003f06070 */
[----:B------:R-:W-:Y:S01]  /*a690*/  IMAD.X R15, R19, 0x1, ~R14, P2 ;  /* 0x00000001130f7824 */ /* 0x000fe200010e0e0e */
[----:B------:R-:W-:-:S04]  /*a6a0*/  IADD3 R18, P2, R21, -R12, RZ ;  /* 0x8000000c15127210 */ /* 0x000fc80007f5e0ff */
[CC--:B------:R-:W-:Y:S02]  /*a6b0*/  ISETP.GE.U32.AND.EX P0, PT, R15.reuse, R13.reuse, PT, P0 ;  /* 0x0000000d0f00720c */ /* 0x0c0fe40003f06100 */
[----:B------:R-:W-:Y:S02]  /*a6c0*/  IADD3.X R14, R15, ~R13, RZ, P2, !PT ;  /* 0x8000000d0f0e7210 */ /* 0x000fe400017fe4ff */
[----:B------:R-:W-:Y:S02]  /*a6d0*/  SEL R21, R18, R21, P0 ;  /* 0x0000001512157207 */ /* 0x000fe40000000000 */
[----:B------:R-:W-:Y:S02]  /*a6e0*/  SEL R15, R14, R15, P0 ;  /* 0x0000000f0e0f7207 */ /* 0x000fe40000000000 */
[CC--:B------:R-:W-:Y:S02]  /*a6f0*/  ISETP.GE.U32.AND P0, PT, R21.reuse, R12.reuse, PT ;  /* 0x0000000c1500720c */ /* 0x0c0fe40003f06070 */
[----:B------:R-:W-:-:S02]  /*a700*/  IADD3 R14, P2, R21, -R12, RZ ;  /* 0x8000000c150e7210 */ /* 0x000fc40007f5e0ff */
[----:B------:R-:W-:-:S03]  /*a710*/  ISETP.GE.U32.AND.EX P0, PT, R15, R13, PT, P0 ;  /* 0x0000000d0f00720c */ /* 0x000fc60003f06100 */
[----:B------:R-:W-:Y:S01]  /*a720*/  IMAD.X R12, R15, 0x1, ~R13, P2 ;  /* 0x000000010f0c7824 */ /* 0x000fe200010e0e0d */
[----:B------:R-:W-:-:S04]  /*a730*/  SEL R14, R14, R21, P0 ;  /* 0x000000150e0e7207 */ /* 0x000fc80000000000 */
[----:B------:R-:W-:Y:S02]  /*a740*/  SEL R15, R12, R15, P0 ;  /* 0x0000000f0c0f7207 */ /* 0x000fe40000000000 */
[-C--:B------:R-:W-:Y:S02]  /*a750*/  IADD3 R13, P2, RZ, -R14.reuse, RZ ;  /* 0x8000000eff0d7210 */ /* 0x080fe40007f5e0ff */
[----:B------:R-:W-:Y:S02]  /*a760*/  ISETP.NE.U32.AND P0, PT, R16, RZ, PT ;  /* 0x000000ff1000720c */ /* 0x000fe40003f05070 */
[-C--:B------:R-:W-:Y:S02]  /*a770*/  IADD3.X R12, RZ, ~R15.reuse, RZ, P2, !PT ;  /* 0x8000000fff0c7210 */ /* 0x080fe400017fe4ff */
[----:B------:R-:W-:Y:S02]  /*a780*/  SEL R14, R13, R14, !P1 ;  /* 0x0000000e0d0e7207 */ /* 0x000fe40004800000 */
[----:B------:R-:W-:Y:S01]  /*a790*/  SEL R15, R12, R15, !P1 ;  /* 0x0000000f0c0f7207 */ /* 0x000fe20004800000 */
[----:B------:R-:W-:Y:S01]  /*a7a0*/  IMAD.MOV.U32 R12, RZ, RZ, R3 ;  /* 0x000000ffff0c7224 */ /* 0x000fe200078e0003 */
[----:B------:R-:W-:-:S02]  /*a7b0*/  MOV R13, 0x0 ;  /* 0x00000000000d7802 */ /* 0x000fc40000000f00 */
[----:B------:R-:W-:-:S04]  /*a7c0*/  ISETP.NE.AND.EX P0, PT, R11, RZ, PT, P0 ;  /* 0x000000ff0b00720c */ /* 0x000fc80003f05300 */
[----:B------:R-:W-:Y:S02]  /*a7d0*/  SEL R14, R14, 0xffffffff, P0 ;  /* 0xffffffff0e0e7807 */ /* 0x000fe40000000000 */
[----:B------:R-:W-:Y:S01]  /*a7e0*/  SEL R15, R15, 0xffffffff, P0 ;  /* 0xffffffff0f0f7807 */ /* 0x000fe20000000000 */
[----:B------:R-:W-:Y:S06]  /*a7f0*/  RET.REL.NODEC R12 `(_ZN2at6native26_fft_conjugate_copy_kernelIN3c107complexINS2_4HalfEEE16OffsetCalculatorILi1ElLb0EENS0_33HermitianSymmetryOffsetCalculatorIlEEEEvlPT_PKSA_T0_T1_) ;  /* 0xffffff580c007950 */ /* 0x000fec0003c3ffff */
.L_x_167:
[----:B------:R-:W-:-:S00]  /*a800*/  BRA `(.L_x_167) ;  /* 0xfffffffc00fc7947 */ /* 0x000fc0000383ffff */
[----:B------:R-:W-:-:S00]  /*a810*/  NOP ;  /* 0x0000000000007918 */ /* 0x000fc00000000000 */
        /* <DEDUP_REMOVED lines=14> */
.L_x_505:


//--------------------- .text._ZN2at6native26_fft_conjugate_copy_kernelIN3c107complexIfEE16OffsetCalculatorILi1ElLb0EENS0_33HermitianSymmetryOffsetCalculatorIlEEEEvlPT_PKS9_T0_T1_ --------------------------
	.section	.text._ZN2at6native26_fft_conjugate_copy_kernelIN3c107complexIfEE16OffsetCalculatorILi1ElLb0EENS0_33HermitianSymmetryOffsetCalculatorIlEEEEvlPT_PKS9_T0_T1_,"ax",@progbits
	.align	128
        .global         _ZN2at6native26_fft_conjugate_copy_kernelIN3c107complexIfEE16OffsetCalculatorILi1ElLb0EENS0_33HermitianSymmetryOffsetCalculatorIlEEEEvlPT_PKS9_T0_T1_
        .type           _ZN2at6native26_fft_conjugate_copy_kernelIN3c107complexIfEE16OffsetCalculatorILi1ElLb0EENS0_33HermitianSymmetryOffsetCalculatorIlEEEEvlPT_PKS9_T0_T1_,@function
        .size           _ZN2at6native26_fft_conjugate_copy_kernelIN3c107complexIfEE16OffsetCalculatorILi1ElLb0EENS0_33HermitianSymmetryOffsetCalculatorIlEEEEvlPT_PKS9_T0_T1_,(.L_x_507 - _ZN2at6native26_fft_conjugate_copy_kernelIN3c107complexIfEE16OffsetCalculatorILi1ElLb0EENS0_33HermitianSymmetryOffsetCalculatorIlEEEEvlPT_PKS9_T0_T1_)
        .other          _ZN2at6native26_fft_conjugate_copy_kernelIN3c107complexIfEE16OffsetCalculatorILi1ElLb0EENS0_33HermitianSymmetryOffsetCalculatorIlEEEEvlPT_PKS9_T0_T1_,@"STO_CUDA_ENTRY STV_DEFAULT"
_ZN2at6native26_fft_conjugate_copy_kernelIN3c107complexIfEE16OffsetCalculatorILi1ElLb0EENS0_33HermitianSymmetryOffsetCalculatorIlEEEEvlPT_PKS9_T0_T1_:
.text._ZN2at6native26_fft_conjugate_copy_kernelIN3c107complexIfEE16OffsetCalculatorILi1ElLb0EENS0_33HermitianSymmetryOffsetCalculatorIlEEEEvlPT_PKS9_T0_T1_:
        /* <DEDUP_REMOVED lines=17> */
.L_x_289:
[----:B------:R-:W-:Y:S01]  /*0110*/  ULDC UR7, c[0x0][0x234] ;  /* 0x00008d0000077ab9 */ /* 0x000fe20000000800 */
[----:B------:R-:W-:Y:S01]  /*0120*/  BSSY B0, `(.L_x_169) ;  /* 0x000002f000007945 */ /* 0x000fe20003800000 */
[----:B------:R-:W-:-:S04]  /*0130*/  LOP3.LUT R3, R2, UR7, RZ, 0xfc, !PT ;  /* 0x0000000702037c12 */ /* 0x000fc8000f8efcff */
[----:B------:R-:W-:-:S13]  /*0140*/  ISETP.NE.U32.AND P0, PT, R3, RZ, PT ;  /* 0x000000ff0300720c */ /* 0x000fda0003f05070 */
[----:B0-----:R-:W-:Y:S05]  /*0150*/  @!P0 BRA `(.L_x_170) ;  /* 0x0000000000508947 */ /* 0x001fea0003800000 */
[----:B------:R-:W-:Y:S01]  /*0160*/  ULDC.64 UR8, c[0x0][0x230] ;  /* 0x00008c0000087ab9 */ /* 0x000fe20000000a00 */
[----:B------:R-:W-:Y:S01]  /*0170*/  IMAD.MOV.U32 R24, RZ, RZ, R0 ;  /* 0x000000ffff187224 */ /* 0x000fe200078e0000 */
[----:B------:R-:W-:Y:S01]  /*0180*/  MOV R12, UR9 ;  /* 0x00000009000c7c02 */ /* 0x000fe20008000f00 */
[----:B------:R-:W-:Y:S01]  /*0190*/  IMAD.U32 R13, RZ, RZ, UR8 ;  /* 0x00000008ff0d7e24 */ /* 0x000fe2000f8e00ff */
[----:B------:R-:W-:Y:S01]  /*01a0*/  MOV R3, 0x1d0 ;  /* 0x000001d000037802 */ /* 0x000fe20000000f00 */
[----:B------:R-:W-:-:S07]  /*01b0*/  IMAD.MOV.U32 R22, RZ, RZ, R2 ;  /* 0x000000ffff167224 */ /* 0x000fce00078e0002 */
[----:B------:R-:W-:Y:S05]  /*01c0*/  CALL.REL.NOINC `($__internal_2_$__cuda_sm20_div_s64) ;  /* 0x0000009800ec7944 */ /* 0x000fea0003c00000 */
        /* <DEDUP_REMOVED lines=13> */
.L_x_170:
        /* <DEDUP_REMOVED lines=23> */
.L_x_171:
[----:B------:R-:W-:Y:S05]  /*0410*/  BSYNC B0 ;  /* 0x0000000000007941 */ /* 0x000fea0003800000 */
.L_x_169:
        /* <DEDUP_REMOVED lines=33> */
.L_x_174:
        /* <DEDUP_REMOVED lines=24> */
.L_x_175:
[----:B------:R-:W-:Y:S05]  /*07b0*/  BSYNC B0 ;  /* 0x0000000000007941 */ /* 0x000fea0003800000 */
.L_x_173:
        /* <DEDUP_REMOVED lines=38> */
.L_x_177:
        /* <DEDUP_REMOVED lines=22> */
[----:B------:R-:W-:-:S07]  /*0b80*/  IMAD R9, R9, UR7, R8 ;  /* 0x0000000709097c24 */ /* 0x000fce000f8e0208 */
.L_x_178:
[----:B------:R-:W-:Y:S05]  /*0b90*/  BSYNC B0 ;  /* 0x0000000000007941 */ /* 0x000fea0003800000 */
.L_x_176:
        /* <DEDUP_REMOVED lines=19> */
[----:B------:R-:W-:Y:S05]  /*0cd0*/  CALL.REL.NOINC `($__internal_2_$__cuda_sm20_div_s64) ;  /* 0x0000009000287944 */ /* 0x000fea0003c00000 */
        /* <DEDUP_REMOVED lines=11> */
.L_x_180:
        /* <DEDUP_REMOVED lines=23> */
.L_x_181:
[----:B------:R-:W-:Y:S05]  /*0f00*/  BSYNC B0 ;  /* 0x0000000000007941 */ /* 0x000fea0003800000 */
.L_x_179:
        /* <DEDUP_REMOVED lines=31> */
.L_x_183:
        /* <DEDUP_REMOVED lines=23> */
.L_x_184:
[----:B------:R-:W-:Y:S05]  /*1270*/  BSYNC B0 ;  /* 0x0000000000007941 */ /* 0x000fea0003800000 */
.L_x_182:
        /* <DEDUP_REMOVED lines=31> */
.L_x_186:
        /* <DEDUP_REMOVED lines=23> */
.L_x_187:
[----:B------:R-:W-:Y:S05]  /*15e0*/  BSYNC B0 ;  /* 0x0000000000007941 */ /* 0x000fea0003800000 */
.L_x_185:
        /* <DEDUP_REMOVED lines=31> */
.L_x_189:
        /* <DEDUP_REMOVED lines=23> */
.L_x_190:
[----:B------:R-:W-:Y:S05]  /*1950*/  BSYNC B0 ;  /* 0x0000000000007941 */ /* 0x000fea0003800000 */
.L_x_188:
        /* <DEDUP_REMOVED lines=31> */
.L_x_192:
        /* <DEDUP_REMOVED lines=23> */
.L_x_193:
[----:B------:R-:W-:Y:S05]  /*1cc0*/  BSYNC B0 ;  /* 0x0000000000007941 */ /* 0x000fea0003800000 */
.L_x_191:
        /* <DEDUP_REMOVED lines=31> */
.L_x_195:
        /* <DEDUP_REMOVED lines=23> */
.L_x_196:
[----:B------:R-:W-:Y:S05]  /*2030*/  BSYNC B0 ;  /* 0x0000000000007941 */ /* 0x000fea0003800000 */
.L_x_194:
        /* <DEDUP_REMOVED lines=31> */
.L_x_198:
        /* <DEDUP_REMOVED lines=23> */
.L_x_199:
[----:B------:R-:W-:Y:S05]  /*23a0*/  BSYNC B0 ;  /* 0x0000000000007941 */ /* 0x000fea0003800000 */
.L_x_197:
        /* <DEDUP_REMOVED lines=31> */
.L_x_201:
        /* <DEDUP_REMOVED lines=23> */
.L_x_202:
[----:B------:R-:W-:Y:S05]  /*2710*/  BSYNC B0 ;  /* 0x0000000000007941 */ /* 0x000fea0003800000 */
.L_x_200:
        /* <DEDUP_REMOVED lines=31> */
.L_x_204:
        /* <DEDUP_REMOVED lines=23> */
.L_x_205:
[----:B------:R-:W-:Y:S05]  /*2a80*/  BSYNC B0 ;  /* 0x0000000000007941 */ /* 0x000fea0003800000 */
.L_x_203:
        /* <DEDUP_REMOVED lines=31> */
.L_x_207:
        /* <DEDUP_REMOVED lines=23> */
.L_x_208:
[----:B------:R-:W-:Y:S05]  /*2df0*/  BSYNC B0 ;  /* 0x0000000000007941 */ /* 0x000fea0003800000 */
.L_x_206:
        /* <DEDUP_REMOVED lines=31> */
.L_x_210:
        /* <DEDUP_REMOVED lines=23> */
.L_x_211:
[----:B------:R-:W-:Y:S05]  /*3160*/  BSYNC B0 ;  /* 0x0000000000007941 */ /* 0x000fea0003800000 */
.L_x_209:
        /* <DEDUP_REMOVED lines=31> */
.L_x_213:
        /* <DEDUP_REMOVED lines=23> */
.L_x_214:
[----:B------:R-:W-:Y:S05]  /*34d0*/  BSYNC B0 ;  /* 0x0000000000007941 */ /* 0x000fea0003800000 */
.L_x_212:
        /* <DEDUP_REMOVED lines=31> */
.L_x_216:
        /* <DEDUP_REMOVED lines=23> */
.L_x_217:
[----:B------:R-:W-:Y:S05]  /*3840*/  BSYNC B0 ;  /* 0x0000000000007941 */ /* 0x000fea0003800000 */
.L_x_215:
        /* <DEDUP_REMOVED lines=31> */
.L_x_219:
        /* <DEDUP_REMOVED lines=23> */
.L_x_220:
[----:B------:R-:W-:Y:S05]  /*3bb0*/  BSYNC B0 ;  /* 0x0000000000007941 */ /* 0x000fea0003800000 */
.L_x_218:
        /* <DEDUP_REMOVED lines=31> */
.L_x_222:
        /* <DEDUP_REMOVED lines=23> */
.L_x_223:
[----:B------:R-:W-:Y:S05]  /*3f20*/  BSYNC B0 ;  /* 0x0000000000007941 */ /* 0x000fea0003800000 */
.L_x_221:
        /* <DEDUP_REMOVED lines=31> */
.L_x_225:
        /* <DEDUP_REMOVED lines=23> */
.L_x_226:
[----:B------:R-:W-:Y:S05]  /*4290*/  BSYNC B0 ;  /* 0x0000000000007941 */ /* 0x000fea0003800000 */
.L_x_224:
        /* <DEDUP_REMOVED lines=31> */
.L_x_228:
        /* <DEDUP_REMOVED lines=23> */
.L_x_229:
[----:B------:R-:W-:Y:S05]  /*4600*/  BSYNC B0 ;  /* 0x0000000000007941 */ /* 0x000fea0003800000 */
.L_x_227:
        /* <DEDUP_REMOVED lines=31> */
.L_x_231:
        /* <DEDUP_REMOVED lines=23> */
.L_x_232:
[----:B------:R-:W-:Y:S05]  /*4970*/  BSYNC B0 ;  /* 0x0000000000007941 */ /* 0x000fea0003800000 */
.L_x_230:
        /* <DEDUP_REMOVED lines=31> */
.L_x_234:
        /* <DEDUP_REMOVED lines=23> */
.L_x_235:
[----:B------:R-:W-:Y:S05]  /*4ce0*/  BSYNC B0 ;  /* 0x0000000000007941 */ /* 0x000fea0003800000 */
.L_x_233:
        /* <DEDUP_REMOVED lines=31> */
.L_x_237:
        /* <DEDUP_REMOVED lines=23> */
.L_x_238:
[----:B------:R-:W-:Y:S05]  /*5050*/  BSYNC B0 ;  /* 0x0000000000007941 */ /* 0x000fea0003800000 */
.L_x_236:
        /* <DEDUP_REMOVED lines=28> */
.L_x_240:
        /* <DEDUP_REMOVED lines=23> */
.L_x_241:
[----:B------:R-:W-:Y:S05]  /*5390*/  BSYNC B0 ;  /* 0x0000000000007941 */ /* 0x000fea0003800000 */
.L_x_239:
        /* <DEDUP_REMOVED lines=19> */
[----:B------:R-:W-:Y:S05]  /*54d0*/  CALL.REL.NOINC `($__internal_3_$__cuda_sm20_rem_s64) ;  /* 0x0000004c00787944 */ /* 0x000fea0003c00000 */
[----:B------:R-:W-:Y:S01]  /*54e0*/  MOV R6, R14 ;  /* 0x0000000e00067202 */ /* 0x000fe20000000f00 */
[----:B------:R-:W-:Y:S01]  /*54f0*/  IMAD.MOV.U32 R7, RZ, RZ, R15 ;  /* 0x000000ffff077224 */ /* 0x000fe200078e000f */
[----:B------:R-:W-:Y:S06]  /*5500*/  BRA `(.L_x_244) ;  /* 0x0000000000507947 */ /* 0x000fec0003800000 */
.L_x_243:
        /* <DEDUP_REMOVED lines=20> */
.L_x_244:
[----:B------:R-:W-:Y:S05]  /*5650*/  BSYNC B0 ;  /* 0x0000000000007941 */ /* 0x000fea0003800000 */
.L_x_242:
[----:B------:R-:W-:Y:S02]  /*5660*/  ULDC.64 UR8, c[0x0][0x3b8] ;  /* 0x0000ee0000087ab9 */ /* 0x000fe40000000a00 */
[----:B------:R-:W-:Y:S02]  /*5670*/  IMAD R3, R7, UR8, RZ ;  /* 0x0000000807037c24 */ /* 0x000fe4000f8e02ff */
[----:B------:R-:W-:-:S04]  /*5680*/  IMAD.WIDE.U32 R4, R6, UR8, R4 ;  /* 0x0000000806047c25 */ /* 0x000fc8000f8e0004 */
[----:B------:R-:W-:-:S05]  /*5690*/  IMAD R3, R6, UR9, R3 ;  /* 0x0000000906037c24 */ /* 0x000fca000f8e0203 */
[----:B------:R-:W-:-:S07]  /*56a0*/  IADD3 R5, R5, R3, RZ ;  /* 0x0000000305057210 */ /* 0x000fce0007ffe0ff */
.L_x_172:
        /* <DEDUP_REMOVED lines=19> */
.L_x_271:
        /* <DEDUP_REMOVED lines=13> */
[----:B------:R-:W-:Y:S05]  /*58b0*/  CALL.REL.NOINC `($__internal_2_$__cuda_sm20_div_s64) ;  /* 0x0000004400307944 */ /* 0x000fea0003c00000 */
        /* <DEDUP_REMOVED lines=11> */
.L_x_248:
        /* <DEDUP_REMOVED lines=22> */
.L_x_249:
[----:B------:R-:W-:Y:S05]  /*5ad0*/  BSYNC B0 ;  /* 0x0000000000007941 */ /* 0x000fea0003800000 */
.L_x_247:
        /* <DEDUP_REMOVED lines=20> */
.L_x_251:
        /* <DEDUP_REMOVED lines=8> */
.L_x_252:
[----:B------:R-:W-:Y:S05]  /*5ca0*/  BSYNC B0 ;  /* 0x0000000000007941 */ /* 0x000fea0003800000 */
.L_x_250:
        /* <DEDUP_REMOVED lines=23> */
.L_x_254:
        /* <DEDUP_REMOVED lines=23> */
.L_x_255:
[----:B------:R-:W-:Y:S05]  /*5f90*/  BSYNC B0 ;  /* 0x0000000000007941 */ /* 0x000fea0003800000 */
.L_x_253:
        /* <DEDUP_REMOVED lines=21> */
.L_x_257:
        /* <DEDUP_REMOVED lines=8> */
.L_x_258:
[----:B------:R-:W-:Y:S05]  /*6170*/  BSYNC B0 ;  /* 0x0000000000007941 */ /* 0x000fea0003800000 */
.L_x_256:
        /* <DEDUP_REMOVED lines=23> */
.L_x_260:
        /* <DEDUP_REMOVED lines=23> */
.L_x_261:
[----:B------:R-:W-:Y:S05]  /*6460*/  BSYNC B0 ;  /* 0x0000000000007941 */ /* 0x000fea0003800000 */
.L_x_259:
        /* <DEDUP_REMOVED lines=21> */
.L_x_263:
        /* <DEDUP_REMOVED lines=8> */
.L_x_264:
[----:B------:R-:W-:Y:S05]  /*6640*/  BSYNC B0 ;  /* 0x0000000000007941 */ /* 0x000fea0003800000 */
.L_x_262:
        /* <DEDUP_REMOVED lines=23> */
.L_x_266:
        /* <DEDUP_REMOVED lines=22> */
.L_x_267:
[----:B------:R-:W-:Y:S05]  /*6920*/  BSYNC B0 ;  /* 0x0000000000007941 */ /* 0x000fea0003800000 */
.L_x_265:
        /* <DEDUP_REMOVED lines=21> */
.L_x_269:
        /* <DEDUP_REMOVED lines=8> */
.L_x_270:
[----:B------:R-:W-:Y:S05]  /*6b00*/  BSYNC B0 ;  /* 0x0000000000007941 */ /* 0x000fea0003800000 */
.L_x_268:
[----:B------:R-:W-:Y:S01]  /*6b10*/  IADD3 R9, R9, 0x4, RZ ;  /* 0x0000000409097810 */ /* 0x000fe20007ffe0ff */
[----:B------:R-:W-:Y:S06]  /*6b20*/  @P1 BRA `(.L_x_271) ;  /* 0xffffffec002c1947 */ /* 0x000fec000383ffff */
.L_x_246:
        /* <DEDUP_REMOVED lines=14> */
[----:B------:R-:W-:Y:S05]  /*6c10*/  CALL.REL.NOINC `($__internal_2_$__cuda_sm20_div_s64) ;  /* 0x0000003000587944 */ /* 0x000fea0003c00000 */
        /* <DEDUP_REMOVED lines=11> */
.L_x_274:
        /* <DEDUP_REMOVED lines=22> */
.L_x_275:
[----:B------:R-:W-:Y:S05]  /*6e30*/  BSYNC B1 ;  /* 0x0000000000017941 */ /* 0x000fea0003800000 */
.L_x_273:
        /* <DEDUP_REMOVED lines=20> */
.L_x_277:
        /* <DEDUP_REMOVED lines=8> */
.L_x_278:
[----:B------:R-:W-:Y:S05]  /*7000*/  BSYNC B1 ;  /* 0x0000000000017941 */ /* 0x000fea0003800000 */
.L_x_276:
        /* <DEDUP_REMOVED lines=26> */
.L_x_280:
        /* <DEDUP_REMOVED lines=22> */
.L_x_281:
[----:B------:R-:W-:Y:S05]  /*7310*/  BSYNC B1 ;  /* 0x0000000000017941 */ /* 0x000fea0003800000 */
.L_x_279:
        /* <DEDUP_REMOVED lines=21> */
.L_x_283:
        /* <DEDUP_REMOVED lines=8> */
.L_x_284:
[----:B------:R-:W-:Y:S05]  /*74f0*/  BSYNC B1 ;  /* 0x0000000000017941 */ /* 0x000fea0003800000 */
.L_x_282:
        /* <DEDUP_REMOVED lines=15> */
[----:B------:R-:W-:Y:S05]  /*75f0*/  CALL.REL.NOINC `($__internal_3_$__cuda_sm20_rem_s64) ;  /* 0x0000002c00307944 */ /* 0x000fea0003c00000 */
[----:B------:R-:W-:Y:S01]  /*7600*/  MOV R10, R14 ;  /* 0x0000000e000a7202 */ /* 0x000fe20000000f00 */
[----:B------:R-:W-:Y:S01]  /*7610*/  IMAD.MOV.U32 R11, RZ, RZ, R15 ;  /* 0x000000ffff0b7224 */ /* 0x000fe200078e000f */
[----:B------:R-:W-:Y:S06]  /*7620*/  BRA `(.L_x_287) ;  /* 0x00000000004c7947 */ /* 0x000fec0003800000 */
.L_x_286:
        /* <DEDUP_REMOVED lines=19> */
.L_x_287:
[----:B------:R-:W-:Y:S05]  /*7760*/  BSYNC B1 ;  /* 0x0000000000017941 */ /* 0x000fea0003800000 */
.L_x_285:
        /* <DEDUP_REMOVED lines=20> */
.L_x_288:
        /* <DEDUP_REMOVED lines=8> */
.L_x_272:
[----:B------:R-:W-:Y:S05]  /*7930*/  BSYNC B0 ;  /* 0x0000000000007941 */ /* 0x000fea0003800000 */
.L_x_245:
[----:B------:R-:W-:Y:S02]  /*7940*/  ULDC.64 UR8, c[0x0][0x220] ;  /* 0x0000880000087ab9 */ /* 0x000fe40000000a00 */
[----:B------:R-:W-:-:S04]  /*7950*/  LEA R10, P0, R4, UR8, 0x3 ;  /* 0x00000008040a7c11 */ /* 0x000fc8000f8018ff */
[----:B------:R-:W-:Y:S01]  /*7960*/  LEA.HI.X R11, R4, UR9, R5, 0x3, P0 ;  /* 0x00000009040b7c11 */ /* 0x000fe200080f1c05 */
[----:B------:R-:W0:Y:S01]  /*7970*/  LDC R3, c[0x0][0xc] ;  /* 0x00000300ff037b82 */ /* 0x000e220000000800 */
[----:B------:R-:W-:-:S04]  /*7980*/  ULDC.64 UR8, c[0x0][0x218] ;  /* 0x0000860000087ab9 */ /* 0x000fc80000000a00 */
[----:B------:R-:W2:Y:S01]  /*7990*/  LDG.E.64 R10, desc[UR4][R10.64] ;  /* 0x000000040a0a7981 */ /* 0x000ea2000c1e1b00 */
        /* <DEDUP_REMOVED lines=8> */
[----:B--2---:R-:W-:-:S05]  /*7a20*/  FADD.FTZ R11, -R11, -RZ ;  /* 0x800000ff0b0b7221 */ /* 0x004fca0000010100 */
[----:B------:R0:W-:Y:S07]  /*7a30*/  STG.E.64 desc[UR4][R4.64], R10 ;  /* 0x0000000a04007986 */ /* 0x0001ee000c101b04 */
[----:B------:R-:W-:Y:S05]  /*7a40*/  @!P0 BRA `(.L_x_289) ;  /* 0xffffff8400b08947 */ /* 0x000fea000383ffff */
[----:B------:R-:W-:Y:S05]  /*7a50*/  EXIT ;  /* 0x000000000000794d */ /* 0x000fea0003800000 */
.L_x_168:
[----:B------:R-:W0:Y:S01]  /*7a60*/  LDC R2, c[0x0][0x3c0] ;  /* 0x0000f000ff027b82 */ /* 0x000e220000000800 */
[----:B------:R-:W-:Y:S01]  /*7a70*/  ULDC UR8, c[0x0][0x558] ;  /* 0x0001560000087ab9 */ /* 0x000fe20000000800 */
[----:B0-----:R-:W-:-:S04]  /*7a80*/  VIMNMX R2, R2, 0x1, !PT ;  /* 0x0000000102027848 */ /* 0x001fc80007fe0100 */
[----:B------:R-:W-:-:S07]  /*7a90*/  IADD3 R0, R2, -0x1, RZ ;  /* 0xffffffff02007810 */ /* 0x000fce0007ffe0ff */
.L_x_334:
        /* <DEDUP_REMOVED lines=14> */
.L_x_316:
        /* <DEDUP_REMOVED lines=26> */
.L_x_293:
        /* <DEDUP_REMOVED lines=23> */
.L_x_294:
[----:B------:R-:W-:Y:S05]  /*7e90*/  BSYNC B0 ;  /* 0x0000000000007941 */ /* 0x000fea0003800000 */
.L_x_292:
        /* <DEDUP_REMOVED lines=19> */
.L_x_296:
        /* <DEDUP_REMOVED lines=9> */
.L_x_297:
[----:B------:R-:W-:Y:S05]  /*8060*/  BSYNC B0 ;  /* 0x0000000000007941 */ /* 0x000fea0003800000 */
.L_x_295:
        /* <DEDUP_REMOVED lines=22> */
.L_x_299:
        /* <DEDUP_REMOVED lines=23> */
.L_x_300:
[----:B------:R-:W-:Y:S05]  /*8340*/  BSYNC B0 ;  /* 0x0000000000007941 */ /* 0x000fea0003800000 */
.L_x_298:
        /* <DEDUP_REMOVED lines=19> */
.L_x_302:
        /* <DEDUP_REMOVED lines=9> */
.L_x_303:
[----:B------:R-:W-:Y:S05]  /*8510*/  BSYNC B0 ;  /* 0x0000000000007941 */ /* 0x000fea0003800000 */
.L_x_301:
        /* <DEDUP_REMOVED lines=22> */
.L_x_305:
        /* <DEDUP_REMOVED lines=23> */
.L_x_306:
[----:B------:R-:W-:Y:S05]  /*87f0*/  BSYNC B0 ;  /* 0x0000000000007941 */ /* 0x000fea0003800000 */
.L_x_304:
        /* <DEDUP_REMOVED lines=19> */
.L_x_308:
        /* <DEDUP_REMOVED lines=9> */
.L_x_309:
[----:B------:R-:W-:Y:S05]  /*89c0*/  BSYNC B0 ;  /* 0x0000000000007941 */ /* 0x000fea0003800000 */
.L_x_307:
        /* <DEDUP_REMOVED lines=22> */
.L_x_311:
        /* <DEDUP_REMOVED lines=23> */
.L_x_312:
[----:B------:R-:W-:Y:S05]  /*8ca0*/  BSYNC B0 ;  /* 0x0000000000007941 */ /* 0x000fea0003800000 */
.L_x_310:
        /* <DEDUP_REMOVED lines=19> */
.L_x_314:
        /* <DEDUP_REMOVED lines=9> */
.L_x_315:
[----:B------:R-:W-:Y:S05]  /*8e70*/  BSYNC B0 ;  /* 0x0000000000007941 */ /* 0x000fea0003800000 */
.L_x_313:
[----:B------:R-:W-:Y:S01]  /*8e80*/  VIADD R10, R10, 0x4 ;  /* 0x000000040a0a7836 */ /* 0x000fe20000000000 */
[----:B------:R-:W-:Y:S06]  /*8e90*/  @P1 BRA `(.L_x_316) ;  /* 0xffffffec00381947 */ /* 0x000fec000383ffff */
.L_x_291:
        /* <DEDUP_REMOVED lines=27> */
.L_x_319:
        /* <DEDUP_REMOVED lines=23> */
.L_x_320:
[----:B------:R-:W-:Y:S05]  /*91c0*/  BSYNC B1 ;  /* 0x0000000000017941 */ /* 0x000fea0003800000 */
.L_x_318:
        /* <DEDUP_REMOVED lines=20> */
.L_x_322:
        /* <DEDUP_REMOVED lines=9> */
.L_x_323:
[----:B------:R-:W-:Y:S05]  /*93a0*/  BSYNC B1 ;  /* 0x0000000000017941 */ /* 0x000fea0003800000 */
.L_x_321:
        /* <DEDUP_REMOVED lines=23> */
.L_x_325:
        /* <DEDUP_REMOVED lines=22> */
.L_x_326:
[----:B------:R-:W-:Y:S05]  /*9680*/  BSYNC B1 ;  /* 0x0000000000017941 */ /* 0x000fea0003800000 */
.L_x_324:
        /* <DEDUP_REMOVED lines=21> */
.L_x_328:
        /* <DEDUP_REMOVED lines=9> */
.L_x_329:
[----:B------:R-:W-:Y:S05]  /*9870*/  BSYNC B1 ;  /* 0x0000000000017941 */ /* 0x000fea0003800000 */
.L_x_327:
        /* <DEDUP_REMOVED lines=12> */
[----:B------:R-:W-:Y:S05]  /*9940*/  CALL.REL.NOINC `($__internal_3_$__cuda_sm20_rem_s64) ;  /* 0x00000008005c7944 */ /* 0x000fea0003c00000 */
[----:B------:R-:W-:Y:S01]  /*9950*/  IMAD.MOV.U32 R12, RZ, RZ, R14 ;  /* 0x000000ffff0c7224 */ /* 0x000fe200078e000e */
[----:B------:R-:W-:Y:S01]  /*9960*/  MOV R13, R15 ;  /* 0x0000000f000d7202 */ /* 0x000fe20000000f00 */
[----:B------:R-:W-:Y:S06]  /*9970*/  BRA `(.L_x_332) ;  /* 0x0000000000487947 */ /* 0x000fec0003800000 */
.L_x_331:
        /* <DEDUP_REMOVED lines=18> */
.L_x_332:
[----:B------:R-:W-:Y:S05]  /*9aa0*/  BSYNC B1 ;  /* 0x0000000000017941 */ /* 0x000fea0003800000 */
.L_x_330:
        /* <DEDUP_REMOVED lines=20> */
.L_x_333:
        /* <DEDUP_REMOVED lines=8> */
.L_x_317:
[----:B------:R-:W-:Y:S05]  /*9c70*/  BSYNC B0 ;  /* 0x0000000000007941 */ /* 0x000fea0003800000 */
.L_x_290:
[----:B------:R-:W0:Y:S01]  /*9c80*/  LDC.64 R8, c[0x0][0x220] ;  /* 0x00008800ff087b82 */ /* 0x000e220000000a00 */
[----:B------:R-:W-:Y:S01]  /*9c90*/  ULDC.64 UR10, c[0x0][0x218] ;  /* 0x00008600000a7ab9 */ /* 0x000fe20000000a00 */
[----:B0-----:R-:W2:Y:S06]  /*9ca0*/  LDG.E.64 R8, desc[UR4][R8.64] ;  /* 0x0000000408087981 */ /* 0x001eac000c1e1b00 */
        /* <DEDUP_REMOVED lines=13> */
        .weak           $__internal_2_$__cuda_sm20_div_s64
        .type           $__internal_2_$__cuda_sm20_div_s64,@function
        .size           $__internal_2_$__cuda_sm20_div_s64,($__internal_3_$__cuda_sm20_rem_s64 - $__internal_2_$__cuda_sm20_div_s64)
$__internal_2_$__cuda_sm20_div_s64:
        /* <DEDUP_REMOVED lines=83> */
[----:B------:R-:W-:Y:S06]  /*a2b0*/  RET.REL.NODEC R14 `(_ZN2at6native26_fft_conjugate_copy_kernelIN3c107complexIfEE16OffsetCalculatorILi1ElLb0EENS0_33HermitianSymmetryOffsetCalculatorIlEEEEvlPT_PKS9_T0_T1_) ;  /* 0xffffff5c0e507950 */ /* 0x000fec0003c3ffff */
        .weak           $__internal_3_$__cuda_sm20_rem_s64
        .type           $__internal_3_$__cuda_sm20_rem_s64,@function
        .size           $__internal_3_$__cuda_sm20_rem_s64,(.L_x_507 - $__internal_3_$__cuda_sm20_rem_s64)
$__internal_3_$__cuda_sm20_rem_s64:
        /* <DEDUP_REMOVED lines=77> */
[----:B------:R-:W-:Y:S06]  /*a790*/  RET.REL.NODEC R12 `(_ZN2at6native26_fft_conjugate_copy_kernelIN3c107complexIfEE16OffsetCalculatorILi1ElLb0EENS0_33HermitianSymmetryOffsetCalculatorIlEEEEvlPT_PKS9_T0_T1_) ;  /* 0xffffff580c187950 */ /* 0x000fec0003c3ffff */
.L_x_335:
        /* <DEDUP_REMOVED lines=14> */
.L_x_507:


//--------------------- .text._ZN2at6native26_fft_conjugate_copy_kernelIN3c107complexIdEE16OffsetCalculatorILi1ElLb0EENS0_33HermitianSymmetryOffsetCalculatorIlEEEEvlPT_PKS9_T0_T1_ --------------------------
	.section	.text._ZN2at6native26_fft_conjugate_copy_kernelIN3c107complexIdEE16OffsetCalculatorILi1ElLb0EENS0_33HermitianSymmetryOffsetCalculatorIlEEEEvlPT_PKS9_T0_T1_,"ax",@progbits
	.align	128
        .global         _ZN2at6native26_fft_conjugate_copy_kernelIN3c107complexIdEE16OffsetCalculatorILi1ElLb0EENS0_33HermitianSymmetryOffsetCalculatorIlEEEEvlPT_PKS9_T0_T1_
        .type           _ZN2at6native26_fft_conjugate_copy_kernelIN3c107complexIdEE16OffsetCalculatorILi1ElLb0EENS0_33HermitianSymmetryOffsetCalculatorIlEEEEvlPT_PKS9_T0_T1_,@function
        .size           _ZN2at6native26_fft_conjugate_copy_kernelIN3c107complexIdEE16OffsetCalculatorILi1ElLb0EENS0_33HermitianSymmetryOffsetCalculatorIlEEEEvlPT_PKS9_T0_T1_,(.L_x_509 - _ZN2at6native26_fft_conjugate_copy_kernelIN3c107complexIdEE16OffsetCalculatorILi1ElLb0EENS0_33HermitianSymmetryOffsetCalculatorIlEEEEvlPT_PKS9_T0_T1_)
        .other          _ZN2at6native26_fft_conjugate_copy_kernelIN3c107complexIdEE16OffsetCalculatorILi1ElLb0EENS0_33HermitianSymmetryOffsetCalculatorIlEEEEvlPT_PKS9_T0_T1_,@"STO_CUDA_ENTRY STV_DEFAULT"
_ZN2at6native26_fft_conjugate_copy_kernelIN3c107complexIdEE16OffsetCalculatorILi1ElLb0EENS0_33HermitianSymmetryOffsetCalculatorIlEEEEvlPT_PKS9_T0_T1_:
.text._ZN2at6native26_fft_conjugate_copy_kernelIN3c107complexIdEE16OffsetCalculatorILi1ElLb0EENS0_33HermitianSymmetryOffsetCalculatorIlEEEEvlPT_PKS9_T0_T1_:
        /* <DEDUP_REMOVED lines=14> */
[----:B------:R-:W-:-:S12]  /*00e0*/  ULDC.64 UR4, c[0x0][0x208] ;  /* 0x0000820000047ab9 */ /* 0x000fd80000000a00 */
[----:B------:R-:W-:Y:S05]  /*00f0*/  @!P0 BRA `(.L_x_336) ;  /* 0x00000078003c8947 */ /* 0x000fea0003800000 */
[----:B------:R-:W-:-:S07]  /*0100*/  MOV R0, R5 ;  /* 0x0000000500007202 */ /* 0x000fce0000000f00 */
.L_x_457:
        /* <DEDUP_REMOVED lines=11> */
[----:B------:R-:W-:Y:S05]  /*01c0*/  CALL.REL.NOINC `($__internal_4_$__cuda_sm20_div_s64) ;  /* 0x0000009800d47944 */ /* 0x000fea0003c00000 */
        /* <DEDUP_REMOVED lines=13> */
.L_x_338:
        /* <DEDUP_REMOVED lines=23> */
.L_x_339:
[----:B------:R-:W-:Y:S05]  /*0410*/  BSYNC B0 ;  /* 0x0000000000007941 */ /* 0x000fea0003800000 */
.L_x_337:
        /* <DEDUP_REMOVED lines=16> */
[----:B------:R-:W-:Y:S01]  /*0520*/  MOV R13, UR9 ;  /* 0x00000009000d7c02 */ /* 0x000fe20008000f00 */
[----:B------:R-:W-:Y:S01]  /*0530*/  IMAD.MOV.U32 R21, RZ, RZ, R9 ;  /* 0x000000ffff157224 */ /* 0x000fe200078e0009 */
[----:B------:R-:W-:-:S07]  /*0540*/  MOV R3, 0x560 ;  /* 0x0000056000037802 */ /* 0x000fce0000000f00 */
[----:B------:R-:W-:Y:S05]  /*0550*/  CALL.REL.NOINC `($__internal_4_$__cuda_sm20_div_s64) ;  /* 0x0000009400f07944 */ /* 0x000fea0003c00000 */
[----:B------:R-:W-:Y:S01]  /*0560*/  IADD3 R10, P0, RZ, -R16, RZ ;  /* 0x80000010ff0a7210 */ /* 0x000fe20007f1e0ff */
[----:B------:R-:W-:Y:S01]  /*0570*/  ULDC.64 UR8, c[0x0][0x238] ;  /* 0x00008e0000087ab9 */ /* 0x000fe20000000a00 */
[----:B------:R-:W-:Y:S01]  /*0580*/  MOV R5, R9 ;  /* 0x0000000900057202 */ /* 0x000fe20000000f00 */
[----:B------:R-:W-:Y:S01]  /*0590*/  IMAD.MOV.U32 R4, RZ, RZ, R8 ;  /* 0x000000ffff047224 */ /* 0x000fe200078e0008 */
[----:B------:R-:W-:Y:S01]  /*05a0*/  IADD3.X R3, RZ, ~R17, RZ, P0, !PT ;  /* 0x80000011ff037210 */ /* 0x000fe200007fe4ff */
[----:B------:R-:W-:Y:S02]  /*05b0*/  IMAD.MOV.U32 R8, RZ, RZ, R16 ;  /* 0x000000ffff087224 */ /* 0x000fe400078e0010 */
[----:B------:R-:W-:-:S04]  /*05c0*/  IMAD.WIDE.U32 R4, R10, UR8, R4 ;  /* 0x000000080a047c25 */ /* 0x000fc8000f8e0004 */
[----:B------:R-:W-:-:S04]  /*05d0*/  IMAD R3, R3, UR8, RZ ;  /* 0x0000000803037c24 */ /* 0x000fc8000f8e02ff */
[----:B------:R-:W-:Y:S02]  /*05e0*/  IMAD R9, R10, UR9, R3 ;  /* 0x000000090a097c24 */ /* 0x000fe4000f8e0203 */
[----:B------:R-:W-:-:S03]  /*05f0*/  IMAD.MOV.U32 R3, RZ, RZ, R4 ;  /* 0x000000ffff037224 */ /* 0x000fc600078e0004 */
[----:B------:R-:W-:Y:S02]  /*0600*/  IADD3 R10, R5, R9, RZ ;  /* 0x00000009050a7210 */ /* 0x000fe40007ffe0ff */
[----:B------:R-:W-:Y:S01]  /*0610*/  MOV R9, R17 ;  /* 0x0000001100097202 */ /* 0x000fe20000000f00 */
[----:B------:R-:W-:Y:S06]  /*0620*/  BRA `(.L_x_343) ;  /* 0x0000000000607947 */ /* 0x000fec0003800000 */
.L_x_342:
[----:B------:R-:W-:Y:S01]  /*0630*/  ULDC UR7, c[0x0][0x238] ;  /* 0x00008e0000077ab9 */ /* 0x000fe20000000800 */
[----:B------:R-:W-:Y:S01]  /*0640*/  IMAD.MOV.U32 R10, RZ, RZ, RZ ;  /* 0x000000ffff0a7224 */ /* 0x000fe200078e00ff */
[----:B------:R-:W0:Y:S01]  /*0650*/  I2F.U32.RP R3, UR7 ;  /* 0x0000000700037d06 */ /* 0x000e220008209000 */
[----:B------:R-:W-:-:S07]  /*0660*/  ISETP.NE.U32.AND P2, PT, RZ, UR7, PT ;  /* 0x00000007ff007c0c */ /* 0x000fce000bf45070 */
[----:B0-----:R-:W0:Y:S02]  /*0670*/  MUFU.RCP R3, R3 ;  /* 0x0000000300037308 */ /* 0x001e240000001000 */
[----:B0-----:R-:W-:-:S06]  /*0680*/  VIADD R4, R3, 0xffffffe ;  /* 0x0ffffffe03047836 */ /* 0x001fcc0000000000 */
        /* <DEDUP_REMOVED lines=11> */
[----:B------:R-:W-:Y:S01]  /*0740*/  ISETP.GE.U32.AND P1, PT, R9, UR7, PT ;  /* 0x0000000709007c0c */ /* 0x000fe2000bf26070 */
[----:B------:R-:W-:-:S12]  /*0750*/  IMAD.MOV.U32 R9, RZ, RZ, RZ ;  /* 0x000000ffff097224 */ /* 0x000fd800078e00ff */
[----:B------:R-:W-:Y:S01]  /*0760*/  @P1 VIADD R5, R5, 0x1 ;  /* 0x0000000105051836 */ /* 0x000fe20000000000 */
[----:B------:R-:W-:-:S04]  /*0770*/  @!P2 LOP3.LUT R5, RZ, UR7, RZ, 0x33, !PT ;  /* 0x00000007ff05ac12 */ /* 0x000fc8000f8e33ff */
[----:B------:R-:W-:-:S05]  /*0780*/  IADD3 R3, -R5, RZ, RZ ;  /* 0x000000ff05037210 */ /* 0x000fca0007ffe1ff */
[----:B------:R-:W-:Y:S01]  /*0790*/  IMAD R3, R3, UR7, R8 ;  /* 0x0000000703037c24 */ /* 0x000fe2000f8e0208 */
[----:B------:R-:W-:-:S07]  /*07a0*/  MOV R8, R5 ;  /* 0x0000000500087202 */ /* 0x000fce0000000f00 */
.L_x_343:
[----:B------:R-:W-:Y:S05]  /*07b0*/  BSYNC B0 ;  /* 0x0000000000007941 */ /* 0x000fea0003800000 */
.L_x_341:
        /* <DEDUP_REMOVED lines=29> */
[----:B------:R-:W-:-:S03]  /*0990*/  IADD3.X R3, RZ, ~R17, RZ, P0, !PT ;  /* 0x80000011ff037210 */ /* 0x000fc600007fe4ff */
[----:B------:R-:W-:-:S04]  /*09a0*/  IMAD.WIDE.U32 R6, R10, UR8, R6 ;  /* 0x000000080a067c25 */ /* 0x000fc8000f8e0006 */
[----:B------:R-:W-:Y:S02]  /*09b0*/  IMAD R3, R3, UR8, RZ ;  /* 0x0000000803037c24 */ /* 0x000fe4000f8e02ff */
[----:B------:R-:W-:Y:S02]  /*09c0*/  IMAD.MOV.U32 R9, RZ, RZ, R6 ;  /* 0x000000ffff097224 */ /* 0x000fe400078e0006 */
[----:B------:R-:W-:Y:S02]  /*09d0*/  IMAD R3, R10, UR9, R3 ;  /* 0x000000090a037c24 */ /* 0x000fe4000f8e0203 */
[----:B------:R-:W-:-:S03]  /*09e0*/  IMAD.MOV.U32 R6, RZ, RZ, R16 ;  /* 0x000000ffff067224 */ /* 0x000fc600078e0010 */
[----:B------:R-:W-:Y:S02]  /*09f0*/  IADD3 R3, R7, R3, RZ ;  /* 0x0000000307037210 */ /* 0x000fe40007ffe0ff */
[----:B------:R-:W-:Y:S01]  /*0a00*/  MOV R7, R17 ;  /* 0x0000001100077202 */ /* 0x000fe20000000f00 */
[----:B------:R-:W-:Y:S06]  /*0a10*/  BRA `(.L_x_346) ;  /* 0x00000000005c7947 */ /* 0x000fec0003800000 */
.L_x_345:
[----:B------:R-:W-:Y:S02]  /*0a20*/  ULDC UR7, c[0x0][0x240] ;  /* 0x0000900000077ab9 */ /* 0x000fe40000000800 */
        /* <DEDUP_REMOVED lines=17> */
[----:B------:R-:W-:-:S12]  /*0b40*/  HFMA2.MMA R7, -RZ, RZ, 0, 0 ;  /* 0x00000000ff077435 */ /* 0x000fd800000001ff */
[----:B------:R-:W-:Y:S01]  /*0b50*/  @P1 VIADD R6, R6, 0x1 ;  /* 0x0000000106061836 */ /* 0x000fe20000000000 */
[----:B------:R-:W-:-:S04]  /*0b60*/  @!P2 LOP3.LUT R6, RZ, UR7, RZ, 0x33, !PT ;  /* 0x00000007ff06ac12 */ /* 0x000fc8000f8e33ff */
[----:B------:R-:W-:-:S05]  /*0b70*/  IADD3 R9, -R6, RZ, RZ ;  /* 0x000000ff06097210 */ /* 0x000fca0007ffe1ff */
[----:B------:R-:W-:-:S07]  /*0b80*/  IMAD R9, R9, UR7, R8 ;  /* 0x0000000709097c24 */ /* 0x000fce000f8e0208 */
.L_x_346:
[----:B------:R-:W-:Y:S05]  /*0b90*/  BSYNC B0 ;  /* 0x0000000000007941 */ /* 0x000fea0003800000 */
.L_x_344:
        /* <DEDUP_REMOVED lines=21> */
[----:B------:R-:W-:-:S03]  /*0cf0*/  ULDC.64 UR8, c[0x0][0x248] ;  /* 0x0000920000087ab9 */ /* 0x000fc60000000a00 */
[----:B------:R-:W-:Y:S01]  /*0d00*/  IADD3.X R3, RZ, ~R17, RZ, P0, !PT ;  /* 0x80000011ff037210 */ /* 0x000fe200007fe4ff */
[----:B------:R-:W-:-:S04]  /*0d10*/  IMAD.WIDE.U32 R6, R9, UR8, R6 ;  /* 0x0000000809067c25 */ /* 0x000fc8000f8e0006 */
[----:B------:R-:W-:-:S04]  /*0d20*/  IMAD R3, R3, UR8, RZ ;  /* 0x0000000803037c24 */ /* 0x000fc8000f8e02ff */
[----:B------:R-:W-:Y:S02]  /*0d30*/  IMAD R9, R9, UR9, R3 ;  /* 0x0000000909097c24 */ /* 0x000fe4000f8e0203 */
[----:B------:R-:W-:Y:S02]  /*0d40*/  IMAD.MOV.U32 R3, RZ, RZ, R6 ;  /* 0x000000ffff037224 */ /* 0x000fe400078e0006 */
[----:B------:R-:W-:Y:S01]  /*0d50*/  IMAD.MOV.U32 R6, RZ, RZ, R16 ;  /* 0x000000ffff067224 */ /* 0x000fe200078e0010 */
[----:B------:R-:W-:Y:S02]  /*0d60*/  IADD3 R8, R7, R9, RZ ;  /* 0x0000000907087210 */ /* 0x000fe40007ffe0ff */
[----:B------:R-:W-:Y:S01]  /*0d70*/  MOV R7, R17 ;  /* 0x0000001100077202 */ /* 0x000fe20000000f00 */
[----:B------:R-:W-:Y:S06]  /*0d80*/  BRA `(.L_x_349) ;  /* 0x00000000005c7947 */ /* 0x000fec0003800000 */
.L_x_348:
[----:B------:R-:W-:Y:S02]  /*0d90*/  ULDC UR7, c[0x0][0x248] ;  /* 0x0000920000077ab9 */ /* 0x000fe40000000800 */
        /* <DEDUP_REMOVED lines=20> */
[----:B------:R-:W-:Y:S02]  /*0ee0*/  IMAD R3, R3, UR7, R6 ;  /* 0x0000000703037c24 */ /* 0x000fe4000f8e0206 */
[----:B------:R-:W-:-:S07]  /*0ef0*/  IMAD.MOV.U32 R6, RZ, RZ, R9 ;  /* 0x000000ffff067224 */ /* 0x000fce00078e0009 */
.L_x_349:
[----:B------:R-:W-:Y:S05]  /*0f00*/  BSYNC B0 ;  /* 0x0000000000007941 */ /* 0x000fea0003800000 */
.L_x_347:
        /* <DEDUP_REMOVED lines=31> */
.L_x_351:
        /* <DEDUP_REMOVED lines=23> */
.L_x_352:
[----:B------:R-:W-:Y:S05]  /*1270*/  BSYNC B0 ;  /* 0x0000000000007941 */ /* 0x000fea0003800000 */
.L_x_350:
        /* <DEDUP_REMOVED lines=31> */
.L_x_354:
        /* <DEDUP_REMOVED lines=23> */
.L_x_355:
[----:B------:R-:W-:Y:S05]  /*15e0*/  BSYNC B0 ;  /* 0x0000000000007941 */ /* 0x000fea0003800000 */
.L_x_353:
        /* <DEDUP_REMOVED lines=31> */
.L_x_357:
        /* <DEDUP_REMOVED lines=23> */
.L_x_358:
[----:B------:R-:W-:Y:S05]  /*1950*/  BSYNC B0 ;  /* 0x0000000000007941 */ /* 0x000fea0003800000 */
.L_x_356:
        /* <DEDUP_REMOVED lines=31> */
.L_x_360:
        /* <DEDUP_REMOVED lines=23> */
.L_x_361:
[----:B------:R-:W-:Y:S05]  /*1cc0*/  BSYNC B0 ;  /* 0x0000000000007941 */ /* 0x000fea0003800000 */
.L_x_359:
        /* <DEDUP_REMOVED lines=31> */
.L_x_363:
        /* <DEDUP_REMOVED lines=23> */
.L_x_364:
[----:B------:R-:W-:Y:S05]  /*2030*/  BSYNC B0 ;  /* 0x0000000000007941 */ /* 0x000fea0003800000 */
.L_x_362:
        /* <DEDUP_REMOVED lines=31> */
.L_x_366:
        /* <DEDUP_REMOVED lines=23> */
.L_x_367:
[----:B------:R-:W-:Y:S05]  /*23a0*/  BSYNC B0 ;  /* 0x0000000000007941 */ /* 0x000fea0003800000 */
.L_x_365:
        /* <DEDUP_REMOVED lines=31> */
.L_x_369:
        /* <DEDUP_REMOVED lines=23> */
.L_x_370:
[----:B------:R-:W-:Y:S05]  /*2710*/  BSYNC B0 ;  /* 0x0000000000007941 */ /* 0x000fea0003800000 */
.L_x_368:
        /* <DEDUP_REMOVED lines=31> */
.L_x_372:
        /* <DEDUP_REMOVED lines=23> */
.L_x_373:
[----:B------:R-:W-:Y:S05]  /*2a80*/  BSYNC B0 ;  /* 0x0000000000007941 */ /* 0x000fea0003800000 */
.L_x_371:
        /* <DEDUP_REMOVED lines=31> */
.L_x_375:
        /* <DEDUP_REMOVED lines=23> */
.L_x_376:
[----:B------:R-:W-:Y:S05]  /*2df0*/  BSYNC B0 ;  /* 0x0000000000007941 */ /* 0x000fea0003800000 */
.L_x_374:
        /* <DEDUP_REMOVED lines=31> */
.L_x_378:
        /* <DEDUP_REMOVED lines=23> */
.L_x_379:
[----:B------:R-:W-:Y:S05]  /*3160*/  BSYNC B0 ;  /* 0x0000000000007941 */ /* 0x000fea0003800000 */
.L_x_377:
        /* <DEDUP_REMOVED lines=31> */
.L_x_381:
        /* <DEDUP_REMOVED lines=23> */
.L_x_382:
[----:B------:R-:W-:Y:S05]  /*34d0*/  BSYNC B0 ;  /* 0x0000000000007941 */ /* 0x000fea0003800000 */
.L_x_380:
        /* <DEDUP_REMOVED lines=31> */
.L_x_384:
        /* <DEDUP_REMOVED lines=23> */
.L_x_385:
[----:B------:R-:W-:Y:S05]  /*3840*/  BSYNC B0 ;  /* 0x0000000000007941 */ /* 0x000fea0003800000 */
.L_x_383:
        /* <DEDUP_REMOVED lines=31> */
.L_x_387:
        /* <DEDUP_REMOVED lines=23> */
.L_x_388:
[----:B------:R-:W-:Y:S05]  /*3bb0*/  BSYNC B0 ;  /* 0x0000000000007941 */ /* 0x000fea0003800000 */
.L_x_386:
        /* <DEDUP_REMOVED lines=31> */
.L_x_390:
        /* <DEDUP_REMOVED lines=23> */
.L_x_391:
[----:B------:R-:W-:Y:S05]  /*3f20*/  BSYNC B0 ;  /* 0x0000000000007941 */ /* 0x000fea0003800000 */
.L_x_389:
        /* <DEDUP_REMOVED lines=31> */
.L_x_393:
        /* <DEDUP_REMOVED lines=23> */
.L_x_394:
[----:B------:R-:W-:Y:S05]  /*4290*/  BSYNC B0 ;  /* 0x0000000000007941 */ /* 0x000fea0003800000 */
.L_x_392:
        /* <DEDUP_REMOVED lines=31> */
.L_x_396:
        /* <DEDUP_REMOVED lines=23> */
.L_x_397:
[----:B------:R-:W-:Y:S05]  /*4600*/  BSYNC B0 ;  /* 0x0000000000007941 */ /* 0x000fea0003800000 */
.L_x_395:
        /* <DEDUP_REMOVED lines=31> */
.L_x_399:
        /* <DEDUP_REMOVED lines=23> */
.L_x_400:
[----:B------:R-:W-:Y:S05]  /*4970*/  BSYNC B0 ;  /* 0x0000000000007941 */ /* 0x000fea0003800000 */
.L_x_398:
        /* <DEDUP_REMOVED lines=31> */
.L_x_402:
        /* <DEDUP_REMOVED lines=23> */
.L_x_403:
[----:B------:R-:W-:Y:S05]  /*4ce0*/  BSYNC B0 ;  /* 0x0000000000007941 */ /* 0x000fea0003800000 */
.L_x_401:
        /* <DEDUP_REMOVED lines=31> */
.L_x_405:
        /* <DEDUP_REMOVED lines=23> */
.L_x_406:
[----:B------:R-:W-:Y:S05]  /*5050*/  BSYNC B0 ;  /* 0x0000000000007941 */ /* 0x000fea0003800000 */
.L_x_404:
        /* <DEDUP_REMOVED lines=25> */
[----:B------:R-:W-:-:S04]  /*51f0*/  IMAD R3, R8, UR9, R3 ;  /* 0x0000000908037c24 */ /* 0x000fc8000f8e0203 */
[----:B------:R-:W-:Y:S01]  /*5200*/  IMAD.IADD R3, R7, 0x1, R3 ;  /* 0x0000000107037824 */ /* 0x000fe200078e0203 */
[----:B------:R-:W-:Y:S06]  /*5210*/  BRA `(.L_x_409) ;  /* 0x00000000005c7947 */ /* 0x000fec0003800000 */
.L_x_408:
[----:B------:R-:W-:Y:S01]  /*5220*/  ULDC UR7, c[0x0][0x2e8] ;  /* 0x0000ba0000077ab9 */ /* 0x000fe20000000800 */
[----:B------:R-:W-:Y:S01]  /*5230*/  IMAD.MOV.U32 R17, RZ, RZ, RZ ;  /* 0x000000ffff117224 */ /* 0x000fe200078e00ff */
[----:B------:R-:W0:Y:S01]  /*5240*/  I2F.U32.RP R3, UR7 ;  /* 0x0000000700037d06 */ /* 0x000e220008209000 */
[----:B------:R-:W-:-:S07]  /*5250*/  ISETP.NE.U32.AND P2, PT, RZ, UR7, PT ;  /* 0x00000007ff007c0c */ /* 0x000fce000bf45070 */
[----:B0-----:R-:W0:Y:S02]  /*5260*/  MUFU.RCP R3, R3 ;  /* 0x0000000300037308 */ /* 0x001e240000001000 */
[----:B0-----:R-:W-:Y:S02]  /*5270*/  IADD3 R8, R3, 0xffffffe, RZ ;  /* 0x0ffffffe03087810 */ /* 0x001fe40007ffe0ff */
[----:B------:R-:W-:-:S04]  /*5280*/  MOV R3, RZ ;  /* 0x000000ff00037202 */ /* 0x000fc80000000f00 */
        /* <DEDUP_REMOVED lines=11> */
[----:B------:R-:W-:-:S13]  /*5340*/  ISETP.GE.U32.AND P1, PT, R7, UR7, PT ;  /* 0x0000000707007c0c */ /* 0x000fda000bf26070 */
[----:B------:R-:W-:Y:S02]  /*5350*/  @P1 IADD3 R16, R16, 0x1, RZ ;  /* 0x0000000110101810 */ /* 0x000fe40007ffe0ff */
[----:B------:R-:W-:-:S05]  /*5360*/  @!P2 LOP3.LUT R16, RZ, UR7, RZ, 0x33, !PT ;  /* 0x00000007ff10ac12 */ /* 0x000fca000f8e33ff */
[----:B------:R-:W-:-:S04]  /*5370*/  IMAD.MOV R7, RZ, RZ, -R16 ;  /* 0x000000ffff077224 */ /* 0x000fc800078e0a10 */
[----:B------:R-:W-:-:S07]  /*5380*/  IMAD R6, R7, UR7, R6 ;  /* 0x0000000707067c24 */ /* 0x000fce000f8e0206 */
.L_x_409:
[----:B------:R-:W-:Y:S05]  /*5390*/  BSYNC B0 ;  /* 0x0000000000007941 */ /* 0x000fea0003800000 */
.L_x_407:
        /* <DEDUP_REMOVED lines=15> */
[----:B------:R-:W-:Y:S01]  /*5490*/  MOV R18, R17 ;  /* 0x0000001100127202 */ /* 0x000fe20000000f00 */
[----:B------:R-:W-:Y:S01]  /*54a0*/  IMAD.U32 R16, RZ, RZ, UR8 ;  /* 0x00000008ff107e24 */ /* 0x000fe2000f8e00ff */
[----:B------:R-:W-:Y:S02]  /*54b0*/  MOV R10, UR9 ;  /* 0x00000009000a7c02 */ /* 0x000fe40008000f00 */
[----:B------:R-:W-:-:S07]  /*54c0*/  MOV R3, 0x54e0 ;  /* 0x000054e000037802 */ /* 0x000fce0000000f00 */
[----:B------:R-:W-:Y:S05]  /*54d0*/  CALL.REL.NOINC `($__internal_5_$__cuda_sm20_rem_s64) ;  /* 0x0000004c00607944 */ /* 0x000fea0003c00000 */
[----:B------:R-:W-:Y:S01]  /*54e0*/  IMAD.MOV.U32 R6, RZ, RZ, R10 ;  /* 0x000000ffff067224 */ /* 0x000fe200078e000a */
[----:B------:R-:W-:Y:S01]  /*54f0*/  MOV R7, R15 ;  /* 0x0000000f00077202 */ /* 0x000fe20000000f00 */
[----:B------:R-:W-:Y:S06]  /*5500*/  BRA `(.L_x_412) ;  /* 0x0000000000507947 */ /* 0x000fec0003800000 */
.L_x_411:
        /* <DEDUP_REMOVED lines=12> */
[----:B------:R-:W-:Y:S01]  /*55d0*/  IMAD R16, R7, UR7, R16 ;  /* 0x0000000707107c24 */ /* 0x000fe2000f8e0210 */
[----:B------:R-:W-:-:S04]  /*55e0*/  HFMA2.MMA R7, -RZ, RZ, 0, 0 ;  /* 0x00000000ff077435 */ /* 0x000fc800000001ff */
[----:B------:R-:W-:-:S13]  /*55f0*/  ISETP.GE.U32.AND P0, PT, R16, UR7, PT ;  /* 0x0000000710007c0c */ /* 0x000fda000bf06070 */
[----:B------:R-:W-:-:S05]  /*5600*/  @P0 VIADD R16, R16, -UR7 ;  /* 0x8000000710100c36 */ /* 0x000fca0008000000 */
[----:B------:R-:W-:-:S13]  /*5610*/  ISETP.GE.U32.AND P0, PT, R16, UR7, PT ;  /* 0x0000000710007c0c */ /* 0x000fda000bf06070 */
[----:B------:R-:W-:Y:S02]  /*5620*/  @P0 IADD3 R16, R16, -UR7, RZ ;  /* 0x8000000710100c10 */ /* 0x000fe4000fffe0ff */
[----:B------:R-:W-:-:S05]  /*5630*/  @!P1 LOP3.LUT R16, RZ, UR7, RZ, 0x33, !PT ;  /* 0x00000007ff109c12 */ /* 0x000fca000f8e33ff */
[----:B------:R-:W-:-:S07]  /*5640*/  IMAD.MOV.U32 R6, RZ, RZ, R16 ;  /* 0x000000ffff067224 */ /* 0x000fce00078e0010 */
.L_x_412:
[----:B------:R-:W-:Y:S05]  /*5650*/  BSYNC B0 ;  /* 0x0000000000007941 */ /* 0x000fea0003800000 */
.L_x_410:
[----:B------:R-:W-:Y:S02]  /*5660*/  ULDC.64 UR8, c[0x0][0x3b8] ;  /* 0x0000ee0000087ab9 */ /* 0x000fe40000000a00 */
[----:B------:R-:W-:Y:S02]  /*5670*/  IMAD R3, R7, UR8, RZ ;  /* 0x0000000807037c24 */ /* 0x000fe4000f8e02ff */
[----:B------:R-:W-:-:S04]  /*5680*/  IMAD.WIDE.U32 R4, R6, UR8, R4 ;  /* 0x0000000806047c25 */ /* 0x000fc8000f8e0004 */
[----:B------:R-:W-:-:S04]  /*5690*/  IMAD R3, R6, UR9, R3 ;  /* 0x0000000906037c24 */ /* 0x000fc8000f8e0203 */
[----:B------:R-:W-:-:S07]  /*56a0*/  IMAD.IADD R5, R5, 0x1, R3 ;  /* 0x0000000105057824 */ /* 0x000fce00078e0203 */
.L_x_340:
[----:B------:R-:W0:Y:S01]  /*56b0*/  LDC R6, c[0x0][0x3c0] ;  /* 0x0000f000ff067b82 */ /* 0x000e220000000800 */
[----:B------:R-:W-:Y:S01]  /*56c0*/  MOV R7, RZ ;  /* 0x000000ff00077202 */ /* 0x000fe20000000f00 */
[----:B------:R-:W-:Y:S01]  /*56d0*/  IMAD.MOV.U32 R8, RZ, RZ, RZ ;  /* 0x000000ffff087224 */ /* 0x000fe200078e00ff */
[----:B0-----:R-:W-:-:S13]  /*56e0*/  ISETP.GE.AND P0, PT, R6, 0x1, PT ;  /* 0x000000010600780c */ /* 0x001fda0003f06270 */
[----:B------:R-:W-:Y:S05]  /*56f0*/  @!P0 BRA `(.L_x_413) ;  /* 0x0000002000748947 */ /* 0x000fea0003800000 */
[----:B------:R-:W-:Y:S01]  /*5700*/  VIMNMX R6, R6, 0x1, !PT ;  /* 0x0000000106067848 */ /* 0x000fe20007fe0100 */
[----:B------:R-:W-:Y:S01]  /*5710*/  IMAD.MOV.U32 R7, RZ, RZ, RZ ;  /* 0x000000ffff077224 */ /* 0x000fe200078e00ff */
[----:B------:R-:W-:Y:S02]  /*5720*/  CS2R R8, SRZ ;  /* 0x0000000000087805 */ /* 0x000fe4000001ff00 */
[----:B------:R-:W-:Y:S01]  /*5730*/  MOV R10, R0 ;  /* 0x00000000000a7202 */ /* 0x000fe20000000f00 */
[----:B------:R-:W-:Y:S01]  /*5740*/  IMAD.MOV.U32 R21, RZ, RZ, R2 ;  /* 0x000000ffff157224 */ /* 0x000fe200078e0002 */
[----:B------:R-:W-:-:S04]  /*5750*/  IADD3 R3, R6, -0x1, RZ ;  /* 0xffffffff06037810 */ /* 0x000fc80007ffe0ff */
[----:B------:R-:W-:-:S13]  /*5760*/  ISETP.GE.U32.AND P0, PT, R3, 0x3, PT ;  /* 0x000000030300780c */ /* 0x000fda0003f06070 */
[----:B------:R-:W-:Y:S05]  /*5770*/  @!P0 BRA `(.L_x_414) ;  /* 0x0000001000d88947 */ /* 0x000fea0003800000 */
[C---:B------:R-:W-:Y:S01]  /*5780*/  LOP3.LUT R11, R6.reuse, 0x3, RZ, 0xc0, !PT ;  /* 0x00000003060b7812 */ /* 0x040fe200078ec0ff */
[----:B------:R-:W-:Y:S01]  /*5790*/  HFMA2.MMA R7, -RZ, RZ, 0, 0 ;  /* 0x00000000ff077435 */ /* 0x000fe200000001ff */
[----:B------:R-:W-:Y:S01]  /*57a0*/  CS2R R8, SRZ ;  /* 0x0000000000087805 */ /* 0x000fe2000001ff00 */
[----:B------:R-:W-:Y:S01]  /*57b0*/  IMAD.MOV.U32 R10, RZ, RZ, R0 ;  /* 0x000000ffff0a7224 */ /* 0x000fe200078e0000 */
[----:B------:R-:W-:Y:S01]  /*57c0*/  MOV R21, R2 ;  /* 0x0000000200157202 */ /* 0x000fe20000000f00 */
[----:B------:R-:W-:-:S07]  /*57d0*/  IMAD.IADD R11, R6, 0x1, -R11 ;  /* 0x00000001060b7824 */ /* 0x000fce00078e0a0b */
.L_x_439:
        /* <DEDUP_REMOVED lines=10> */
[----:B------:R-:W-:Y:S02]  /*5880*/  MOV R13, R15 ;  /* 0x0000000f000d7202 */ /* 0x000fe40000000f00 */
[----:B------:R-:W-:-:S07]  /*5890*/  MOV R3, 0x58b0 ;  /* 0x000058b000037802 */ /* 0x000fce0000000f00 */
[----:B------:R-:W-:Y:S05]  /*58a0*/  CALL.REL.NOINC `($__internal_4_$__cuda_sm20_div_s64) ;  /* 0x00000044001c7944 */ /* 0x000fea0003c00000 */
[----:B------:R-:W-:Y:S01]  /*58b0*/  IADD3 R13, P0, RZ, -R16, RZ ;  /* 0x80000010ff0d7210 */ /* 0x000fe20007f1e0ff */
[--C-:B------:R-:W-:Y:S01]  /*58c0*/  IMAD.MOV.U32 R27, RZ, RZ, R17.reuse ;  /* 0x000000ffff1b7224 */ /* 0x100fe200078e0011 */
[----:B------:R-:W-:Y:S02]  /*58d0*/  MOV R20, R10 ;  /* 0x0000000a00147202 */ /* 0x000fe40000000f00 */
[----:B------:R-:W-:Y:S01]  /*58e0*/  MOV R26, R16 ;  /* 0x00000010001a7202 */ /* 0x000fe20000000f00 */
[----:B------:R-:W-:Y:S02]  /*58f0*/  IMAD.X R3, RZ, RZ, ~R17, P0 ;  /* 0x000000ffff037224 */ /* 0x000fe400000e0e11 */
[----:B------:R-:W-:-:S04]  /*5900*/  IMAD.WIDE.U32 R18, R14, R13, R20 ;  /* 0x0000000d0e127225 */ /* 0x000fc800078e0014 */
[----:B------:R-:W-:-:S04]  /*5910*/  IMAD R3, R3, R14, RZ ;  /* 0x0000000e03037224 */ /* 0x000fc800078e02ff */
[----:B------:R-:W-:-:S04]  /*5920*/  IMAD R3, R15, R13, R3 ;  /* 0x0000000d0f037224 */ /* 0x000fc800078e0203 */
[----:B------:R-:W-:Y:S01]  /*5930*/  IMAD.IADD R3, R19, 0x1, R3 ;  /* 0x0000000113037824 */ /* 0x000fe200078e0203 */
[----:B------:R-:W-:Y:S06]  /*5940*/  BRA `(.L_x_417) ;  /* 0x0000000000587947 */ /* 0x000fec0003800000 */
.L_x_416:
        /* <DEDUP_REMOVED lines=22> */
.L_x_417:
[----:B------:R-:W-:Y:S05]  /*5ab0*/  BSYNC B0 ;  /* 0x0000000000007941 */ /* 0x000fea0003800000 */
.L_x_415:
        /* <DEDUP_REMOVED lines=20> */
.L_x_419:
        /* <DEDUP_REMOVED lines=8> */
.L_x_420:
[----:B------:R-:W-:Y:S05]  /*5c80*/  BSYNC B0 ;  /* 0x0000000000007941 */ /* 0x000fea0003800000 */
.L_x_418:
        /* <DEDUP_REMOVED lines=10> */
[----:B------:R-:W-:Y:S05]  /*5d30*/  CALL.REL.NOINC `($__internal_4_$__cuda_sm20_div_s64) ;  /* 0x0000003c00f87944 */ /* 0x000fea0003c00000 */
        /* <DEDUP_REMOVED lines=11> */
.L_x_422:
        /* <DEDUP_REMOVED lines=23> */
.L_x_423:
[----:B------:R-:W-:Y:S05]  /*5f60*/  BSYNC B0 ;  /* 0x0000000000007941 */ /* 0x000fea0003800000 */
.L_x_421:
        /* <DEDUP_REMOVED lines=21> */
.L_x_425:
        /* <DEDUP_REMOVED lines=8> */
.L_x_426:
[----:B------:R-:W-:Y:S05]  /*6140*/  BSYNC B0 ;  /* 0x0000000000007941 */ /* 0x000fea0003800000 */
.L_x_424:
        /* <DEDUP_REMOVED lines=10> */
[----:B------:R-:W-:Y:S05]  /*61f0*/  CALL.REL.NOINC `($__internal_4_$__cuda_sm20_div_s64) ;  /* 0x0000003800c87944 */ /* 0x000fea0003c00000 */
        /* <DEDUP_REMOVED lines=11> */
.L_x_428:
        /* <DEDUP_REMOVED lines=23> */
.L_x_429:
[----:B------:R-:W-:Y:S05]  /*6420*/  BSYNC B0 ;  /* 0x0000000000007941 */ /* 0x000fea0003800000 */
.L_x_427:
[----:B------:R-:W-:Y:S01]  /*6430*/  HFMA2.MMA R10, -RZ, RZ, 0, 2.384185791015625e-07 ;  /* 0x00000004ff0a7435 */ /* 0x000fe200000001ff */
        /* <DEDUP_REMOVED lines=20> */
.L_x_431:
        /* <DEDUP_REMOVED lines=8> */
.L_x_432:
[----:B------:R-:W-:Y:S05]  /*6600*/  BSYNC B0 ;  /* 0x0000000000007941 */ /* 0x000fea0003800000 */
.L_x_430:
        /* <DEDUP_REMOVED lines=11> */
[----:B------:R-:W-:Y:S01]  /*66c0*/  IADD3 R13, P0, RZ, -R16, RZ ;  /* 0x80000010ff0d7210 */ /* 0x000fe20007f1e0ff */
[----:B------:R-:W-:Y:S01]  /*66d0*/  IMAD.MOV.U32 R18, RZ, RZ, R26 ;  /* 0x000000ffff127224 */ /* 0x000fe200078e001a */
[----:B------:R-:W-:Y:S01]  /*66e0*/  MOV R19, R27 ;  /* 0x0000001b00137202 */ /* 0x000fe20000000f00 */
[----:B------:R-:W-:Y:S01]  /*66f0*/  IMAD.MOV.U32 R10, RZ, RZ, R16 ;  /* 0x000000ffff0a7224 */ /* 0x000fe200078e0010 */
[----:B------:R-:W-:Y:S01]  /*6700*/  IADD3.X R3, RZ, ~R17, RZ, P0, !PT ;  /* 0x80000011ff037210 */ /* 0x000fe200007fe4ff */
[----:B------:R-:W-:Y:S02]  /*6710*/  IMAD.MOV.U32 R21, RZ, RZ, R17 ;  /* 0x000000ffff157224 */ /* 0x000fe400078e0011 */
[----:B------:R-:W-:-:S04]  /*6720*/  IMAD.WIDE.U32 R18, R14, R13, R18 ;  /* 0x0000000d0e127225 */ /* 0x000fc800078e0012 */
[----:B------:R-:W-:-:S04]  /*6730*/  IMAD R3, R3, R14, RZ ;  /* 0x0000000e03037224 */ /* 0x000fc800078e02ff */
[----:B------:R-:W-:-:S05]  /*6740*/  IMAD R3, R15, R13, R3 ;  /* 0x0000000d0f037224 */ /* 0x000fca00078e0203 */
[----:B------:R-:W-:Y:S01]  /*6750*/  IADD3 R3, R19, R3, RZ ;  /* 0x0000000313037210 */ /* 0x000fe20007ffe0ff */
[----:B------:R-:W-:Y:S06]  /*6760*/  BRA `(.L_x_435) ;  /* 0x0000000000587947 */ /* 0x000fec0003800000 */
.L_x_434:
        /* <DEDUP_REMOVED lines=22> */
.L_x_435:
[----:B------:R-:W-:Y:S05]  /*68d0*/  BSYNC B0 ;  /* 0x0000000000007941 */ /* 0x000fea0003800000 */
.L_x_433:
        /* <DEDUP_REMOVED lines=21> */
.L_x_437:
        /* <DEDUP_REMOVED lines=8> */
.L_x_438:
[----:B------:R-:W-:Y:S05]  /*6ab0*/  BSYNC B0 ;  /* 0x0000000000007941 */ /* 0x000fea0003800000 */
.L_x_436:
[----:B------:R-:W-:Y:S01]  /*6ac0*/  IADD3 R9, R9, 0x4, RZ ;  /* 0x0000000409097810 */ /* 0x000fe20007ffe0ff */
[----:B------:R-:W-:Y:S06]  /*6ad0*/  @P1 BRA `(.L_x_439) ;  /* 0xffffffec00401947 */ /* 0x000fec000383ffff */
.L_x_414:
        /* <DEDUP_REMOVED lines=15> */
[----:B------:R-:W-:Y:S01]  /*6bd0*/  IMAD.MOV.U32 R26, RZ, RZ, R16 ;  /* 0x000000ffff1a7224 */ /* 0x000fe200078e0010 */
[----:B------:R-:W-:Y:S02]  /*6be0*/  MOV R11, R21 ;  /* 0x00000015000b7202 */ /* 0x000fe40000000f00 */
[----:B------:R-:W-:Y:S01]  /*6bf0*/  MOV R27, R17 ;  /* 0x00000011001b7202 */ /* 0x000fe20000000f00 */
[----:B------:R-:W-:Y:S02]  /*6c00*/  IMAD.X R3, RZ, RZ, ~R17, P0 ;  /* 0x000000ffff037224 */ /* 0x000fe400000e0e11 */
[----:B------:R-:W-:-:S04]  /*6c10*/  IMAD.WIDE.U32 R10, R14, R13, R10 ;  /* 0x0000000d0e0a7225 */ /* 0x000fc800078e000a */
[----:B------:R-:W-:Y:S02]  /*6c20*/  IMAD R3, R3, R14, RZ ;  /* 0x0000000e03037224 */ /* 0x000fe400078e02ff */
[----:B------:R-:W-:Y:S02]  /*6c30*/  IMAD.MOV.U32 R19, RZ, RZ, R10 ;  /* 0x000000ffff137224 */ /* 0x000fe400078e000a */
[----:B------:R-:W-:-:S05]  /*6c40*/  IMAD R3, R15, R13, R3 ;  /* 0x0000000d0f037224 */ /* 0x000fca00078e0203 */
[----:B------:R-:W-:Y:S01]  /*6c50*/  IADD3 R3, R11, R3, RZ ;  /* 0x000000030b037210 */ /* 0x000fe20007ffe0ff */
[----:B------:R-:W-:Y:S06]  /*6c60*/  BRA `(.L_x_443) ;  /* 0x0000000000587947 */ /* 0x000fec0003800000 */
.L_x_442:
        /* <DEDUP_REMOVED lines=22> */
.L_x_443:
[----:B------:R-:W-:Y:S05]  /*6dd0*/  BSYNC B1 ;  /* 0x0000000000017941 */ /* 0x000fea0003800000 */
.L_x_441:
        /* <DEDUP_REMOVED lines=20> */
.L_x_445:
        /* <DEDUP_REMOVED lines=8> */
.L_x_446:
[----:B------:R-:W-:Y:S05]  /*6fa0*/  BSYNC B1 ;  /* 0x0000000000017941 */ /* 0x000fea0003800000 */
.L_x_444:
        /* <DEDUP_REMOVED lines=26> */
.L_x_448:
        /* <DEDUP_REMOVED lines=22> */
.L_x_449:
[----:B------:R-:W-:Y:S05]  /*72b0*/  BSYNC B1 ;  /* 0x0000000000017941 */ /* 0x000fea0003800000 */
.L_x_447:
        /* <DEDUP_REMOVED lines=21> */
.L_x_451:
        /* <DEDUP_REMOVED lines=8> */
.L_x_452:
[----:B------:R-:W-:Y:S05]  /*7490*/  BSYNC B1 ;  /* 0x0000000000017941 */ /* 0x000fea0003800000 */
.L_x_450:
        /* <DEDUP_REMOVED lines=15> */
[----:B------:R-:W-:Y:S05]  /*7590*/  CALL.REL.NOINC `($__internal_5_$__cuda_sm20_rem_s64) ;  /* 0x0000002c00307944 */ /* 0x000fea0003c00000 */
[----:B------:R-:W-:Y:S01]  /*75a0*/  IMAD.MOV.U32 R11, RZ, RZ, R15 ;  /* 0x000000ffff0b7224 */ /* 0x000fe200078e000f */
[----:B------:R-:W-:Y:S06]  /*75b0*/  BRA `(.L_x_455) ;  /* 0x00000000004c7947 */ /* 0x000fec0003800000 */
.L_x_454:
        /* <DEDUP_REMOVED lines=19> */
.L_x_455:
[----:B------:R-:W-:Y:S05]  /*76f0*/  BSYNC B1 ;  /* 0x0000000000017941 */ /* 0x000fea0003800000 */
.L_x_453:
        /* <DEDUP_REMOVED lines=20> */
.L_x_456:
        /* <DEDUP_REMOVED lines=8> */
.L_x_440:
[----:B------:R-:W-:Y:S05]  /*78c0*/  BSYNC B0 ;  /* 0x0000000000007941 */ /* 0x000fea0003800000 */
.L_x_413:
[----:B------:R-:W-:Y:S02]  /*78d0*/  ULDC.64 UR8, c[0x0][0x220] ;  /* 0x0000880000087ab9 */ /* 0x000fe40000000a00 */
[----:B------:R-:W-:-:S04]  /*78e0*/  LEA R10, P0, R4, UR8, 0x4 ;  /* 0x00000008040a7c11 */ /* 0x000fc8000f8020ff */
[----:B------:R-:W-:Y:S01]  /*78f0*/  LEA.HI.X R11, R4, UR9, R5, 0x4, P0 ;  /* 0x00000009040b7c11 */ /* 0x000fe200080f2405 */
[----:B------:R-:W0:Y:S01]  /*7900*/  LDC R3, c[0x0][0xc] ;  /* 0x00000300ff037b82 */ /* 0x000e220000000800 */
[----:B------:R-:W-:-:S03]  /*7910*/  ULDC.64 UR8, c[0x0][0x218] ;  /* 0x0000860000087ab9 */ /* 0x000fc60000000a00 */
[----:B------:R-:W2:Y:S01]  /*7920*/  LDG.E.128 R12, desc[UR4][R10.64] ;  /* 0x000000040a0c7981 */ /* 0x000ea2000c1e1d00 */
        /* <DEDUP_REMOVED lines=8> */
[----:B--2---:R-:W-:-:S07]  /*79b0*/  DADD R14, -RZ, -R14 ;  /* 0x00000000ff0e7229 */ /* 0x004fce000000090e */
[----:B------:R0:W-:Y:S05]  /*79c0*/  STG.E.128 desc[UR4][R4.64], R12 ;  /* 0x0000000c04007986 */ /* 0x0001ea000c101d04 */
[----:B------:R-:W-:Y:S05]  /*79d0*/  @!P0 BRA `(.L_x_457) ;  /* 0xffffff8400cc8947 */ /* 0x000fea000383ffff */
[----:B------:R-:W-:Y:S05]  /*79e0*/  EXIT ;  /* 0x000000000000794d */ /* 0x000fea0003800000 */
.L_x_336:
[----:B------:R-:W0:Y:S01]  /*79f0*/  LDC R4, c[0x0][0x3c0] ;  /* 0x0000f000ff047b82 */ /* 0x000e220000000800 */
[----:B------:R-:W-:Y:S01]  /*7a00*/  ULDC UR8, c[0x0][0x558] ;  /* 0x0001560000087ab9 */ /* 0x000fe20000000800 */
[----:B0-----:R-:W-:-:S04]  /*7a10*/  VIMNMX R4, R4, 0x1, !PT ;  /* 0x0000000104047848 */ /* 0x001fc80007fe0100 */
[----:B------:R-:W-:-:S07]  /*7a20*/  IADD3 R2, R4, -0x1, RZ ;  /* 0xffffffff04027810 */ /* 0x000fce0007ffe0ff */
.L_x_502:
        /* <DEDUP_REMOVED lines=14> */
.L_x_484:
        /* <DEDUP_REMOVED lines=27> */
.L_x_461:
        /* <DEDUP_REMOVED lines=16> */
[----:B------:R-:W-:Y:S01]  /*7dc0*/  ISETP.GE.U32.AND P2, PT, R15, R26, PT ;  /* 0x0000001a0f00720c */ /* 0x000fe20003f46070 */
[----:B------:R-:W-:-:S12]  /*7dd0*/  HFMA2.MMA R15, -RZ, RZ, 0, 0 ;  /* 0x00000000ff0f7435 */ /* 0x000fd800000001ff */
[----:B------:R-:W-:Y:S02]  /*7de0*/  @P2 IADD3 R13, R13, 0x1, RZ ;  /* 0x000000010d0d2810 */ /* 0x000fe40007ffe0ff */
[----:B------:R-:W-:-:S05]  /*7df0*/  @!P3 LOP3.LUT R13, RZ, R26, RZ, 0x33, !PT ;  /* 0x0000001aff0db212 */ /* 0x000fca00078e33ff */
[----:B------:R-:W-:-:S04]  /*7e00*/  IMAD.MOV R19, RZ, RZ, -R13 ;  /* 0x000000ffff137224 */ /* 0x000fc800078e0a0d */
[----:B------:R-:W-:Y:S02]  /*7e10*/  IMAD R19, R26, R19, R14 ;  /* 0x000000131a137224 */ /* 0x000fe400078e020e */
[----:B------:R-:W-:-:S07]  /*7e20*/  IMAD.MOV.U32 R14, RZ, RZ, R13 ;  /* 0x000000ffff0e7224 */ /* 0x000fce00078e000d */
.L_x_462:
[----:B------:R-:W-:Y:S05]  /*7e30*/  BSYNC B0 ;  /* 0x0000000000007941 */ /* 0x000fea0003800000 */
.L_x_460:
        /* <DEDUP_REMOVED lines=19> */
.L_x_464:
        /* <DEDUP_REMOVED lines=8> */
.L_x_465:
[----:B------:R-:W-:Y:S05]  /*7ff0*/  BSYNC B0 ;  /* 0x0000000000007941 */ /* 0x000fea0003800000 */
.L_x_463:
        /* <DEDUP_REMOVED lines=23> */
.L_x_467:
        /* <DEDUP_REMOVED lines=23> */
.L_x_468:
[----:B------:R-:W-:Y:S05]  /*82e0*/  BSYNC B0 ;  /* 0x0000000000007941 */ /* 0x000fea0003800000 */
.L_x_466:
        /* <DEDUP_REMOVED lines=19> */
.L_x_470:
        /* <DEDUP_REMOVED lines=8> */
.L_x_471:
[----:B------:R-:W-:Y:S05]  /*84a0*/  BSYNC B0 ;  /* 0x0000000000007941 */ /* 0x000fea0003800000 */
.L_x_469:
        /* <DEDUP_REMOVED lines=23> */
.L_x_473:
        /* <DEDUP_REMOVED lines=23> */
.L_x_474:
[----:B------:R-:W-:Y:S05]  /*8790*/  BSYNC B0 ;  /* 0x0000000000007941 */ /* 0x000fea0003800000 */
.L_x_472:
        /* <DEDUP_REMOVED lines=19> */
.L_x_476:
        /* <DEDUP_REMOVED lines=8> */
.L_x_477:
[----:B------:R-:W-:Y:S05]  /*8950*/  BSYNC B0 ;  /* 0x0000000000007941 */ /* 0x000fea0003800000 */
.L_x_475:
        /* <DEDUP_REMOVED lines=23> */
.L_x_479:
        /* <DEDUP_REMOVED lines=23> */
.L_x_480:
[----:B------:R-:W-:Y:S05]  /*8c40*/  BSYNC B0 ;  /* 0x0000000000007941 */ /* 0x000fea0003800000 */
.L_x_478:
        /* <DEDUP_REMOVED lines=19> */
.L_x_482:
        /* <DEDUP_REMOVED lines=8> */
.L_x_483:
[----:B------:R-:W-:Y:S05]  /*8e00*/  BSYNC B0 ;  /* 0x0000000000007941 */ /* 0x000fea0003800000 */
.L_x_481:
[----:B------:R-:W-:Y:S01]  /*8e10*/  VIADD R11, R11, 0x4 ;  /* 0x000000040b0b7836 */ /* 0x000fe20000000000 */
[----:B------:R-:W-:Y:S06]  /*8e20*/  @P1 BRA `(.L_x_484) ;  /* 0xffffffec00381947 */ /* 0x000fec000383ffff */
.L_x_459:
        /* <DEDUP_REMOVED lines=20> */
[-C--:B------:R-:W-:Y:S02]  /*8f70*/  IADD3.X R3, RZ, ~R17.reuse, RZ, P0, !PT ;  /* 0x80000011ff037210 */ /* 0x080fe400007fe4ff */
[----:B------:R-:W-:Y:S01]  /*8f80*/  MOV R15, R17 ;  /* 0x00000011000f7202 */ /* 0x000fe20000000f00 */
[----:B------:R-:W-:-:S04]  /*8f90*/  IMAD.WIDE.U32 R12, R26, R19, R12 ;  /* 0x000000131a0c7225 */ /* 0x000fc800078e000c */
[----:B------:R-:W-:-:S04]  /*8fa0*/  IMAD R3, R3, R26, RZ ;  /* 0x0000001a03037224 */ /* 0x000fc800078e02ff */
[----:B------:R-:W-:Y:S02]  /*8fb0*/  IMAD R3, R27, R19, R3 ;  /* 0x000000131b037224 */ /* 0x000fe400078e0203 */
[----:B------:R-:W-:-:S03]  /*8fc0*/  IMAD.MOV.U32 R19, RZ, RZ, R12 ;  /* 0x000000ffff137224 */ /* 0x000fc600078e000c */
[----:B------:R-:W-:Y:S01]  /*8fd0*/  IADD3 R3, R13, R3, RZ ;  /* 0x000000030d037210 */ /* 0x000fe20007ffe0ff */
[----:B------:R-:W-:Y:S06]  /*8fe0*/  BRA `(.L_x_488) ;  /* 0x00000000005c7947 */ /* 0x000fec0003800000 */
.L_x_487:
        /* <DEDUP_REMOVED lines=17> */
[----:B------:R-:W-:-:S12]  /*9100*/  IMAD.MOV.U32 R15, RZ, RZ, RZ ;  /* 0x000000ffff0f7224 */ /* 0x000fd800078e00ff */
[----:B------:R-:W-:Y:S01]  /*9110*/  @P1 VIADD R13, R13, 0x1 ;  /* 0x000000010d0d1836 */ /* 0x000fe20000000000 */
[----:B------:R-:W-:-:S04]  /*9120*/  @!P2 LOP3.LUT R13, RZ, R26, RZ, 0x33, !PT ;  /* 0x0000001aff0da212 */ /* 0x000fc800078e33ff */
[----:B------:R-:W-:-:S05]  /*9130*/  IADD3 R19, -R13, RZ, RZ ;  /* 0x000000ff0d137210 */ /* 0x000fca0007ffe1ff */
[----:B------:R-:W-:Y:S01]  /*9140*/  IMAD R19, R26, R19, R14 ;  /* 0x000000131a137224 */ /* 0x000fe200078e020e */
[----:B------:R-:W-:-:S07]  /*9150*/  MOV R14, R13 ;  /* 0x0000000d000e7202 */ /* 0x000fce0000000f00 */
.L_x_488:
[----:B------:R-:W-:Y:S05]  /*9160*/  BSYNC B1 ;  /* 0x0000000000017941 */ /* 0x000fea0003800000 */
.L_x_486:
        /* <DEDUP_REMOVED lines=20> */
.L_x_490:
        /* <DEDUP_REMOVED lines=8> */
.L_x_491:
[----:B------:R-:W-:Y:S05]  /*9330*/  BSYNC B1 ;  /* 0x0000000000017941 */ /* 0x000fea0003800000 */
.L_x_489:
        /* <DEDUP_REMOVED lines=23> */
.L_x_493:
        /* <DEDUP_REMOVED lines=22> */
.L_x_494:
[----:B------:R-:W-:Y:S05]  /*9610*/  BSYNC B1 ;  /* 0x0000000000017941 */ /* 0x000fea0003800000 */
.L_x_492:
        /* <DEDUP_REMOVED lines=21> */
.L_x_496:
        /* <DEDUP_REMOVED lines=9> */
.L_x_497:
[----:B------:R-:W-:Y:S05]  /*9800*/  BSYNC B1 ;  /* 0x0000000000017941 */ /* 0x000fea0003800000 */
.L_x_495:
        /* <DEDUP_REMOVED lines=12> */
[----:B------:R-:W-:Y:S05]  /*98d0*/  CALL.REL.NOINC `($__internal_5_$__cuda_sm20_rem_s64) ;  /* 0x0000000800607944 */ /* 0x000fea0003c00000 */
[----:B------:R-:W-:Y:S01]  /*98e0*/  MOV R12, R10 ;  /* 0x0000000a000c7202 */ /* 0x000fe20000000f00 */
[----:B------:R-:W-:Y:S01]  /*98f0*/  IMAD.MOV.U32 R13, RZ, RZ, R15 ;  /* 0x000000ffff0d7224 */ /* 0x000fe200078e000f */
[----:B------:R-:W-:Y:S06]  /*9900*/  BRA `(.L_x_500) ;  /* 0x00000000004c7947 */ /* 0x000fec0003800000 */
.L_x_499:
        /* <DEDUP_REMOVED lines=19> */
.L_x_500:
[----:B------:R-:W-:Y:S05]  /*9a40*/  BSYNC B1 ;  /* 0x0000000000017941 */ /* 0x000fea0003800000 */
.L_x_498:
        /* <DEDUP_REMOVED lines=20> */
.L_x_501:
        /* <DEDUP_REMOVED lines=8> */
.L_x_485:
[----:B------:R-:W-:Y:S05]  /*9c10*/  BSYNC B0 ;  /* 0x0000000000007941 */ /* 0x000fea0003800000 */
.L_x_458:
[----:B------:R-:W0:Y:S01]  /*9c20*/  LDC.64 R12, c[0x0][0x220] ;  /* 0x00008800ff0c7b82 */ /* 0x000e220000000a00 */
[----:B------:R-:W-:Y:S01]  /*9c30*/  ULDC.64 UR10, c[0x0][0x218] ;  /* 0x00008600000a7ab9 */ /* 0x000fe20000000a00 */
[----:B0-----:R-:W2:Y:S06]  /*9c40*/  LDG.E.128 R8, desc[UR4][R12.64] ;  /* 0x000000040c087981 */ /* 0x001eac000c1e1d00 */
        /* <DEDUP_REMOVED lines=13> */
        .weak           $__internal_4_$__cuda_sm20_div_s64
        .type           $__internal_4_$__cuda_sm20_div_s64,@function
        .size           $__internal_4_$__cuda_sm20_div_s64,($__internal_5_$__cuda_sm20_rem_s64 - $__internal_4_$__cuda_sm20_div_s64)
$__internal_4_$__cuda_sm20_div_s64:
[-C--:B------:R-:W-:Y:S02]  /*9d20*/  IADD3 R16, P2, RZ, -R18.reuse, RZ ;  /* 0x80000012ff107210 */ /* 0x080fe40007f5e0ff */
[----:B------:R-:W-:Y:S02]  /*9d30*/  ISETP.GE.AND P0, PT, R13, RZ, PT ;  /* 0x000000ff0d00720c */ /* 0x000fe40003f06270 */
[-C--:B------:R-:W-:Y:S02]  /*9d40*/  IADD3.X R17, RZ, ~R13.reuse, RZ, P2, !PT ;  /* 0x8000000dff117210 */ /* 0x080fe400017fe4ff */
[----:B------:R-:W-:Y:S02]  /*9d50*/  SEL R16, R16, R18, !P0 ;  /* 0x0000001210107207 */ /* 0x000fe40004000000 */
[----:B------:R-:W-:Y:S02]  /*9d60*/  SEL R17, R17, R13, !P0 ;  /* 0x0000000d11117207 */ /* 0x000fe40004000000 */
[----:B------:R-:W-:-:S02]  /*9d70*/  ISETP.GE.AND P4, PT, R21, RZ, PT ;  /* 0x000000ff1500720c */ /* 0x000fc40003f86270 */
        /* <DEDUP_REMOVED lines=21> */
[----:B------:R-:W-:Y:S01]  /*9ed0*/  MOV R29, RZ ;  /* 0x000000ff001d7202 */ /* 0x000fe20000000f00 */
[----:B------:R-:W-:Y:S02]  /*9ee0*/  IMAD R19, R23, R16, R19 ;  /* 0x0000001017137224 */ /* 0x000fe400078e0213 */
[----:B------:R-:W-:-:S04]  /*9ef0*/  IMAD.HI.U32 R24, R25, R20, RZ ;  /* 0x0000001419187227 */ /* 0x000fc800078e00ff */
[----:B------:R-:W-:-:S04]  /*9f00*/  IMAD.X R19, RZ, RZ, ~R19, P0 ;  /* 0x000000ffff137224 */ /* 0x000fc800000e0e13 */
[----:B------:R-:W-:-:S04]  /*9f10*/  IMAD.WIDE.U32 R24, P0, R25, R19, R24 ;  /* 0x0000001319187225 */ /* 0x000fc80007800018 */
[C---:B------:R-:W-:Y:S02]  /*9f20*/  IMAD R22, R23.reuse, R19, RZ ;  /* 0x0000001317167224 */ /* 0x040fe400078e02ff */
[----:B------:R-:W-:Y:S01]  /*9f30*/  IMAD.HI.U32 R20, P2, R23, R20, R24 ;  /* 0x0000001417147227 */ /* 0x000fe20007840018 */
[----:B------:R-:W-:-:S03]  /*9f40*/  IADD3 R24, P5, RZ, -R10, RZ ;  /* 0x8000000aff187210 */ /* 0x000fc60007fbe0ff */
[----:B------:R-:W-:Y:S01]  /*9f50*/  IMAD.HI.U32 R19, R23, R19, RZ ;  /* 0x0000001317137227 */ /* 0x000fe200078e00ff */
[----:B------:R-:W-:Y:S02]  /*9f60*/  SEL R24, R24, R10, !P4 ;  /* 0x0000000a18187207 */ /* 0x000fe40006000000 */
[----:B------:R-:W-:Y:S01]  /*9f70*/  IADD3 R22, P3, R22, R20, RZ ;  /* 0x0000001416167210 */ /* 0x000fe20007f7e0ff */
[----:B------:R-:W-:Y:S01]  /*9f80*/  IMAD.X R19, R19, 0x1, R23, P0 ;  /* 0x0000000113137824 */ /* 0x000fe200000e0617 */
[----:B------:R-:W-:-:S03]  /*9f90*/  IADD3.X R20, RZ, ~R21, RZ, P5, !PT ;  /* 0x80000015ff147210 */ /* 0x000fc60002ffe4ff */
[----:B------:R-:W-:Y:S01]  /*9fa0*/  IMAD.HI.U32 R28, R22, R24, RZ ;  /* 0x00000018161c7227 */ /* 0x000fe200078e00ff */
[----:B------:R-:W-:Y:S02]  /*9fb0*/  SEL R20, R20, R21, !P4 ;  /* 0x0000001514147207 */ /* 0x000fe40006000000 */
[----:B------:R-:W-:-:S03]  /*9fc0*/  IADD3.X R19, RZ, RZ, R19, P3, P2 ;  /* 0x000000ffff137210 */ /* 0x000fc60001fe4413 */
[----:B------:R-:W-:-:S04]  /*9fd0*/  IMAD.WIDE.U32 R22, R22, R20, R28 ;  /* 0x0000001416167225 */ /* 0x000fc800078e001c */
        /* <DEDUP_REMOVED lines=24> */
[-C--:B------:R-:W-:Y:S02]  /*a160*/  IADD3.X R17, RZ, R22.reuse, RZ, P3, !PT ;  /* 0x00000016ff117210 */ /* 0x080fe40001ffe4ff */
[----:B------:R-:W-:Y:S02]  /*a170*/  SEL R16, R16, R23, P0 ;  /* 0x0000001710107207 */ /* 0x000fe40000000000 */
[----:B------:R-:W-:Y:S02]  /*a180*/  SEL R22, R17, R22, P0 ;  /* 0x0000001611167207 */ /* 0x000fe40000000000 */
[----:B------:R-:W-:-:S02]  /*a190*/  IADD3 R17, P3, RZ, -R16, RZ ;  /* 0x80000010ff117210 */ /* 0x000fc40007f7e0ff */
[----:B------:R-:W-:Y:S02]  /*a1a0*/  LOP3.LUT R19, R13, R21, RZ, 0x3c, !PT ;  /* 0x000000150d137212 */ /* 0x000fe400078e3cff */
[----:B------:R-:W-:Y:S01]  /*a1b0*/  ISETP.NE.U32.AND P0, PT, R18, RZ, PT ;  /* 0x000000ff1200720c */ /* 0x000fe20003f05070 */
[----:B------:R-:W-:Y:S01]  /*a1c0*/  IMAD.X R18, RZ, RZ, ~R22, P3 ;  /* 0x000000ffff127224 */ /* 0x000fe200018e0e16 */
[----:B------:R-:W-:Y:S01]  /*a1d0*/  ISETP.GE.AND P2, PT, R19, RZ, PT ;  /* 0x000000ff1300720c */ /* 0x000fe20003f46270 */
[----:B------:R-:W-:Y:S01]  /*a1e0*/  IMAD.MOV.U32 R19, RZ, RZ, 0x0 ;  /* 0x00000000ff137424 */ /* 0x000fe200078e00ff */
[----:B------:R-:W-:Y:S02]  /*a1f0*/  ISETP.NE.AND.EX P0, PT, R13, RZ, PT, P0 ;  /* 0x000000ff0d00720c */ /* 0x000fe40003f05300 */
[----:B------:R-:W-:Y:S02]  /*a200*/  SEL R17, R17, R16, !P2 ;  /* 0x0000001011117207 */ /* 0x000fe40005000000 */
[----:B------:R-:W-:-:S02]  /*a210*/  SEL R18, R18, R22, !P2 ;  /* 0x0000001612127207 */ /* 0x000fc40005000000 */
[----:B------:R-:W-:Y:S02]  /*a220*/  SEL R16, R17, 0xffffffff, P0 ;  /* 0xffffffff11107807 */ /* 0x000fe40000000000 */
[----:B------:R-:W-:Y:S02]  /*a230*/  SEL R17, R18, 0xffffffff, P0 ;  /* 0xffffffff12117807 */ /* 0x000fe40000000000 */
[----:B------:R-:W-:-:S04]  /*a240*/  MOV R18, R3 ;  /* 0x0000000300127202 */ /* 0x000fc80000000f00 */
[----:B------:R-:W-:Y:S05]  /*a250*/  RET.REL.NODEC R18 `(_ZN2at6native26_fft_conjugate_copy_kernelIN3c107complexIdEE16OffsetCalculatorILi1ElLb0EENS0_33HermitianSymmetryOffsetCalculatorIlEEEEvlPT_PKS9_T0_T1_) ;  /* 0xffffff5c12687950 */ /* 0x000fea0003c3ffff */
        .weak           $__internal_5_$__cuda_sm20_rem_s64
        .type           $__internal_5_$__cuda_sm20_rem_s64,@function
        .size           $__internal_5_$__cuda_sm20_rem_s64,(.L_x_509 - $__internal_5_$__cuda_sm20_rem_s64)
$__internal_5_$__cuda_sm20_rem_s64:
[----:B------:R-:W-:Y:S02]  /*a260*/  IADD3 R13, P1, RZ, -R16, RZ ;  /* 0x80000010ff0d7210 */ /* 0x000fe40007f3e0ff */
[----:B------:R-:W-:Y:S02]  /*a270*/  ISETP.GE.AND P0, PT, R10, RZ, PT ;  /* 0x000000ff0a00720c */ /* 0x000fe40003f06270 */
[----:B------:R-:W-:Y:S02]  /*a280*/  IADD3.X R15, RZ, ~R10, RZ, P1, !PT ;  /* 0x8000000aff0f7210 */ /* 0x000fe40000ffe4ff */
        /* <DEDUP_REMOVED lines=62> */
[----:B------:R-:W-:Y:S02]  /*a670*/  SEL R21, R12, R21, P0 ;  /* 0x000000150c157207 */ /* 0x000fe40000000000 */
[----:B------:R-:W-:Y:S02]  /*a680*/  MOV R13, 0x0 ;  /* 0x00000000000d7802 */ /* 0x000fe40000000f00 */
[----:B------:R-:W-:Y:S02]  /*a690*/  SEL R15, R14, R15, P0 ;  /* 0x0000000f0e0f7207 */ /* 0x000fe40000000000 */
[----:B------:R-:W-:Y:S02]  /*a6a0*/  IADD3 R12, P2, RZ, -R21, RZ ;  /* 0x80000015ff0c7210 */ /* 0x000fe40007f5e0ff */
[----:B------:R-:W-:Y:S02]  /*a6b0*/  ISETP.NE.U32.AND P0, PT, R16, RZ, PT ;  /* 0x000000ff1000720c */ /* 0x000fe40003f05070 */
[----:B------:R-:W-:-:S02]  /*a6c0*/  IADD3.X R14, RZ, ~R15, RZ, P2, !PT ;  /* 0x8000000fff0e7210 */ /* 0x000fc400017fe4ff */
[----:B------:R-:W-:Y:S02]  /*a6d0*/  ISETP.NE.AND.EX P0, PT, R10, RZ, PT, P0 ;  /* 0x000000ff0a00720c */ /* 0x000fe40003f05300 */
[----:B------:R-:W-:Y:S01]  /*a6e0*/  SEL R10, R12, R21, !P1 ;  /* 0x000000150c0a7207 */ /* 0x000fe20004800000 */
[----:B------:R-:W-:Y:S01]  /*a6f0*/  IMAD.MOV.U32 R12, RZ, RZ, R3 ;  /* 0x000000ffff0c7224 */ /* 0x000fe200078e0003 */
[----:B------:R-:W-:Y:S02]  /*a700*/  SEL R15, R14, R15, !P1 ;  /* 0x0000000f0e0f7207 */ /* 0x000fe40004800000 */
[----:B------:R-:W-:Y:S02]  /*a710*/  SEL R10, R10, 0xffffffff, P0 ;  /* 0xffffffff0a0a7807 */ /* 0x000fe40000000000 */
[----:B------:R-:W-:Y:S01]  /*a720*/  SEL R15, R15, 0xffffffff, P0 ;  /* 0xffffffff0f0f7807 */ /* 0x000fe20000000000 */
[----:B------:R-:W-:Y:S06]  /*a730*/  RET.REL.NODEC R12 `(_ZN2at6native26_fft_conjugate_copy_kernelIN3c107complexIdEE16OffsetCalculatorILi1ElLb0EENS0_33HermitianSymmetryOffsetCalculatorIlEEEEvlPT_PKS9_T0_T1_) ;  /* 0xffffff580c307950 */ /* 0x000fec0003c3ffff */
.L_x_503:
        /* <DEDUP_REMOVED lines=12> */
.L_x_509:


//--------------------- .nv.shared.reserved.0     --------------------------
	.section	.nv.shared.reserved.0,"aw",@nobits
	.weak		__nv_reservedSMEM_offset_0_alias
	.size		__nv_reservedSMEM_offset_0_alias, 0, 0
	.other		__nv_reservedSMEM_offset_0_alias,@"STO_CUDA_RESERVED_SHARED STV_DEFAULT"
__nv_reservedSMEM_offset_0_alias:
	.zero		0


//--------------------- .nv.global                --------------------------
	.section	.nv.global,"aw",@nobits
.nv.global:
	.type		_ZN45_INTERNAL_ac02cf58_14_SpectralOps_cu_bd418f174cuda3std3__48in_placeE,@object
	.size		_ZN45_INTERNAL_ac02cf58_14_SpectralOps_cu_bd418f174cuda3std3__48in_placeE,(_ZN45_INTERNAL_ac02cf58_14_SpectralOps_cu_bd418f174cuda3std6ranges3__45__cpo8distanceE - _ZN45_INTERNAL_ac02cf58_14_SpectralOps_cu_bd418f174cuda3std3__48in_placeE)
_ZN45_INTERNAL_ac02cf58_14_SpectralOps_cu_bd418f174cuda3std3__48in_placeE:
	.zero		1
	.type		_ZN45_INTERNAL_ac02cf58_14_SpectralOps_cu_bd418f174cuda3std6ranges3__45__cpo8distanceE,@object
	.size		_ZN45_INTERNAL_ac02cf58_14_SpectralOps_cu_bd418f174cuda3std6ranges3__45__cpo8distanceE,(_ZN45_INTERNAL_ac02cf58_14_SpectralOps_cu_bd418f174cuda3std3__45__cpo6cbeginE - _ZN45_INTERNAL_ac02cf58_14_SpectralOps_cu_bd418f174cuda3std6ranges3__45__cpo8distanceE)
_ZN45_INTERNAL_ac02cf58_14_SpectralOps_cu_bd418f174cuda3std6ranges3__45__cpo8distanceE:
	.zero		1
	.type		_ZN45_INTERNAL_ac02cf58_14_SpectralOps_cu_bd418f174cuda3std3__45__cpo6cbeginE,@object
	.size		_ZN45_INTERNAL_ac02cf58_14_SpectralOps_cu_bd418f174cuda3std3__45__cpo6cbeginE,(_ZN45_INTERNAL_ac02cf58_14_SpectralOps_cu_bd418f174cuda3std6ranges3__45__cpo7advanceE - _ZN45_INTERNAL_ac02cf58_14_SpectralOps_cu_bd418f174cuda3std3__45__cpo6cbeginE)
_ZN45_INTERNAL_ac02cf58_14_SpectralOps_cu_bd418f174cuda3std3__45__cpo6cbeginE:
	.zero		1
	.type		_ZN45_INTERNAL_ac02cf58_14_SpectralOps_cu_bd418f174cuda3std6ranges3__45__cpo7advanceE,@object
	.size		_ZN45_INTERNAL_ac02cf58_14_SpectralOps_cu_bd418f174cuda3std6ranges3__45__cpo7advanceE,(_ZN45_INTERNAL_ac02cf58_14_SpectralOps_cu_bd418f174cuda3std3__45__cpo7crbeginE - _ZN45_INTERNAL_ac02cf58_14_SpectralOps_cu_bd418f174cuda3std6ranges3__45__cpo7advanceE)
_ZN45_INTERNAL_ac02cf58_14_SpectralOps_cu_bd418f174cuda3std6ranges3__45__cpo7advanceE:
	.zero		1
	.type		_ZN45_INTERNAL_ac02cf58_14_SpectralOps_cu_bd418f174cuda3std3__45__cpo7crbeginE,@object
	.size		_ZN45_INTERNAL_ac02cf58_14_SpectralOps_cu_bd418f174cuda3std3__45__cpo7crbeginE,(_ZN45_INTERNAL_ac02cf58_14_SpectralOps_cu_bd418f174cuda3std6ranges3__45__cpo4dataE - _ZN45_INTERNAL_ac02cf58_14_SpectralOps_cu_bd418f174cuda3std3__45__cpo7crbeginE)
_ZN45_INTERNAL_ac02cf58_14_SpectralOps_cu_bd418f174cuda3std3__45__cpo7crbeginE:
	.zero		1
	.type		_ZN45_INTERNAL_ac02cf58_14_SpectralOps_cu_bd418f174cuda3std6ranges3__45__cpo4dataE,@object
	.size		_ZN45_INTERNAL_ac02cf58_14_SpectralOps_cu_bd418f174cuda3std6ranges3__45__cpo4dataE,(_ZN45_INTERNAL_ac02cf58_14_SpectralOps_cu_bd418f174cuda3std6ranges3__45__cpo5beginE - _ZN45_INTERNAL_ac02cf58_14_SpectralOps_cu_bd418f174cuda3std6ranges3__45__cpo4dataE)
_ZN45_INTERNAL_ac02cf58_14_SpectralOps_cu_bd418f174cuda3std6ranges3__45__cpo4dataE:
	.zero		1
	.type		_ZN45_INTERNAL_ac02cf58_14_SpectralOps_cu_bd418f174cuda3std6ranges3__45__cpo5beginE,@object
	.size		_ZN45_INTERNAL_ac02cf58_14_SpectralOps_cu_bd418f174cuda3std6ranges3__45__cpo5beginE,(_ZN45_INTERNAL_ac02cf58_14_SpectralOps_cu_bd418f174cuda3std3__447_GLOBAL__N__ac02cf58_14_SpectralOps_cu_bd418f176ignoreE - _ZN45_INTERNAL_ac02cf58_14_SpectralOps_cu_bd418f174cuda3std6ranges3__45__cpo5beginE)
_ZN45_INTERNAL_ac02cf58_14_SpectralOps_cu_bd418f174cuda3std6ranges3__45__cpo5beginE:
	.zero		1
	.type		_ZN45_INTERNAL_ac02cf58_14_SpectralOps_cu_bd418f174cuda3std3__447_GLOBAL__N__ac02cf58_14_SpectralOps_cu_bd418f176ignoreE,@object
	.size		_ZN45_INTERNAL_ac02cf58_14_SpectralOps_cu_bd418f174cuda3std3__447_GLOBAL__N__ac02cf58_14_SpectralOps_cu_bd418f176ignoreE,(_ZN45_INTERNAL_ac02cf58_14_SpectralOps_cu_bd418f174cuda3std6ranges3__45__cpo4sizeE - _ZN45_INTERNAL_ac02cf58_14_SpectralOps_cu_bd418f174cuda3std3__447_GLOBAL__N__ac02cf58_14_SpectralOps_cu_bd418f176ignoreE)
_ZN45_INTERNAL_ac02cf58_14_SpectralOps_cu_bd418f174cuda3std3__447_GLOBAL__N__ac02cf58_14_SpectralOps_cu_bd418f176ignoreE:
	.zero		1
	.type		_ZN45_INTERNAL_ac02cf58_14_SpectralOps_cu_bd418f174cuda3std6ranges3__45__cpo4sizeE,@object
	.size		_ZN45_INTERNAL_ac02cf58_14_SpectralOps_cu_bd418f174cuda3std6ranges3__45__cpo4sizeE,(_ZN45_INTERNAL_ac02cf58_14_SpectralOps_cu_bd418f174cuda3std3__45__cpo5beginE - _ZN45_INTERNAL_ac02cf58_14_SpectralOps_cu_bd418f174cuda3std6ranges3__45__cpo4sizeE)
_ZN45_INTERNAL_ac02cf58_14_SpectralOps_cu_bd418f174cuda3std6ranges3__45__cpo4sizeE:
	.zero		1
	.type		_ZN45_INTERNAL_ac02cf58_14_SpectralOps_cu_bd418f174cuda3std3__45__cpo5beginE,@object
	.size		_ZN45_INTERNAL_ac02cf58_14_SpectralOps_cu_bd418f174cuda3std3__45__cpo5beginE,(_ZN45_INTERNAL_ac02cf58_14_SpectralOps_cu_bd418f174cuda3std6ranges3__45__cpo6cbeginE - _ZN45_INTERNAL_ac02cf58_14_SpectralOps_cu_bd418f174cuda3std3__45__cpo5beginE)
_ZN45_INTERNAL_ac02cf58_14_SpectralOps_cu_bd418f174cuda3std3__45__cpo5beginE:
	.zero		1
	.type		_ZN45_INTERNAL_ac02cf58_14_SpectralOps_cu_bd418f174cuda3std6ranges3__45__cpo6cbeginE,@object
	.size		_ZN45_INTERNAL_ac02cf58_14_SpectralOps_cu_bd418f174cuda3std6ranges3__45__cpo6cbeginE,(_ZN45_INTERNAL_ac02cf58_14_SpectralOps_cu_bd418f174cuda3std3__45__cpo6rbeginE - _ZN45_INTERNAL_ac02cf58_14_SpectralOps_cu_bd418f174cuda3std6ranges3__45__cpo6cbeginE)
_ZN45_INTERNAL_ac02cf58_14_SpectralOps_cu_bd418f174cuda3std6ranges3__45__cpo6cbeginE:
	.zero		1
	.type		_ZN45_INTERNAL_ac02cf58_14_SpectralOps_cu_bd418f174cuda3std3__45__cpo6rbeginE,@object
	.size		_ZN45_INTERNAL_ac02cf58_14_SpectralOps_cu_bd418f174cuda3std3__45__cpo6rbeginE,(_ZN45_INTERNAL_ac02cf58_14_SpectralOps_cu_bd418f174cuda3std6ranges3__45__cpo4nextE - _ZN45_INTERNAL_ac02cf58_14_SpectralOps_cu_bd418f174cuda3std3__45__cpo6rbeginE)
_ZN45_INTERNAL_ac02cf58_14_SpectralOps_cu_bd418f174cuda3std3__45__cpo6rbeginE:
	.zero		1
	.type		_ZN45_INTERNAL_ac02cf58_14_SpectralOps_cu_bd418f174cuda3std6ranges3__45__cpo4nextE,@object
	.size		_ZN45_INTERNAL_ac02cf58_14_SpectralOps_cu_bd418f174cuda3std6ranges3__45__cpo4nextE,(_ZN45_INTERNAL_ac02cf58_14_SpectralOps_cu_bd418f174cuda3std6ranges3__45__cpo4swapE - _ZN45_INTERNAL_ac02cf58_14_SpectralOps_cu_bd418f174cuda3std6ranges3__45__cpo4nextE)
_ZN45_INTERNAL_ac02cf58_14_SpectralOps_cu_bd418f174cuda3std6ranges3__45__cpo4nextE:
	.zero		1
	.type		_ZN45_INTERNAL_ac02cf58_14_SpectralOps_cu_bd418f174cuda3std6ranges3__45__cpo4swapE,@object
	.size		_ZN45_INTERNAL_ac02cf58_14_SpectralOps_cu_bd418f174cuda3std6ranges3__45__cpo4swapE,(_ZN45_INTERNAL_ac02cf58_14_SpectralOps_cu_bd418f174cuda3std3__420unreachable_sentinelE - _ZN45_INTERNAL_ac02cf58_14_SpectralOps_cu_bd418f174cuda3std6ranges3__45__cpo4swapE)
_ZN45_INTERNAL_ac02cf58_14_SpectralOps_cu_bd418f174cuda3std6ranges3__45__cpo4swapE:
	.zero		1
	.type		_ZN45_INTERNAL_ac02cf58_14_SpectralOps_cu_bd418f174cuda3std3__420unreachable_sentinelE,@object
	.size		_ZN45_INTERNAL_ac02cf58_14_SpectralOps_cu_bd418f174cuda3std3__420unreachable_sentinelE,(_ZN45_INTERNAL_ac02cf58_14_SpectralOps_cu_bd418f176thrust23THRUST_300001_SM_900_NS6system6detail10sequential3seqE - _ZN45_INTERNAL_ac02cf58_14_SpectralOps_cu_bd418f174cuda3std3__420unreachable_sentinelE)
_ZN45_INTERNAL_ac02cf58_14_SpectralOps_cu_bd418f174cuda3std3__420unreachable_sentinelE:
	.zero		1
	.type		_ZN45_INTERNAL_ac02cf58_14_SpectralOps_cu_bd418f176thrust23THRUST_300001_SM_900_NS6system6detail10sequential3seqE,@object
	.size		_ZN45_INTERNAL_ac02cf58_14_SpectralOps_cu_bd418f176thrust23THRUST_300001_SM_900_NS6system6detail10sequential3seqE,(_ZN45_INTERNAL_ac02cf58_14_SpectralOps_cu_bd418f174cuda3std3__45__cpo4cendE - _ZN45_INTERNAL_ac02cf58_14_SpectralOps_cu_bd418f176thrust23THRUST_300001_SM_900_NS6system6detail10sequential3seqE)
_ZN45_INTERNAL_ac02cf58_14_SpectralOps_cu_bd418f176thrust23THRUST_300001_SM_900_NS6system6detail10sequential3seqE:
	.zero		1
	.type		_ZN45_INTERNAL_ac02cf58_14_SpectralOps_cu_bd418f174cuda3std3__45__cpo4cendE,@object
	.size		_ZN45_INTERNAL_ac02cf58_14_SpectralOps_cu_bd418f174cuda3std3__45__cpo4cendE,(_ZN45_INTERNAL_ac02cf58_14_SpectralOps_cu_bd418f174cuda3std6ranges3__45__cpo9iter_swapE - _ZN45_INTERNAL_ac02cf58_14_SpectralOps_cu_bd418f174cuda3std3__45__cpo4cendE)
_ZN45_INTERNAL_ac02cf58_14_SpectralOps_cu_bd418f174cuda3std3__45__cpo4cendE:
	.zero		1
	.type		_ZN45_INTERNAL_ac02cf58_14_SpectralOps_cu_bd418f174cuda3std6ranges3__45__cpo9iter_swapE,@object
	.size		_ZN45_INTERNAL_ac02cf58_14_SpectralOps_cu_bd418f174cuda3std6ranges3__45__cpo9iter_swapE,(_ZN45_INTERNAL_ac02cf58_14_SpectralOps_cu_bd418f174cuda3std3__45__cpo5crendE - _ZN45_INTERNAL_ac02cf58_14_SpectralOps_cu_bd418f174cuda3std6ranges3__45__cpo9iter_swapE)
_ZN45_INTERNAL_ac02cf58_14_SpectralOps_cu_bd418f174cuda3std6ranges3__45__cpo9iter_swapE:
	.zero		1
	.type		_ZN45_INTERNAL_ac02cf58_14_SpectralOps_cu_bd418f174cuda3std3__45__cpo5crendE,@object
	.size		_ZN45_INTERNAL_ac02cf58_14_SpectralOps_cu_bd418f174cuda3std3__45__cpo5crendE,(_ZN45_INTERNAL_ac02cf58_14_SpectralOps_cu_bd418f174cuda3std6ranges3__45__cpo5cdataE - _ZN45_INTERNAL_ac02cf58_14_SpectralOps_cu_bd418f174cuda3std3__45__cpo5crendE)
_ZN45_INTERNAL_ac02cf58_14_SpectralOps_cu_bd418f174cuda3std3__45__cpo5crendE:
	.zero		1
	.type		_ZN45_INTERNAL_ac02cf58_14_SpectralOps_cu_bd418f174cuda3std6ranges3__45__cpo5cdataE,@object
	.size		_ZN45_INTERNAL_ac02cf58_14_SpectralOps_cu_bd418f174cuda3std6ranges3__45__cpo5cdataE,(_ZN45_INTERNAL_ac02cf58_14_SpectralOps_cu_bd418f174cuda3std6ranges3__45__cpo3endE - _ZN45_INTERNAL_ac02cf58_14_SpectralOps_cu_bd418f174cuda3std6ranges3__45__cpo5cdataE)
_ZN45_INTERNAL_ac02cf58_14_SpectralOps_cu_bd418f174cuda3std6ranges3__45__cpo5cdataE:
	.zero		1
	.type		_ZN45_INTERNAL_ac02cf58_14_SpectralOps_cu_bd418f174cuda3std6ranges3__45__cpo3endE,@object
	.size		_ZN45_INTERNAL_ac02cf58_14_SpectralOps_cu_bd418f174cuda3std6ranges3__45__cpo3endE,(_ZN45_INTERNAL_ac02cf58_14_SpectralOps_cu_bd418f174cuda3std3__419piecewise_constructE - _ZN45_INTERNAL_ac02cf58_14_SpectralOps_cu_bd418f174cuda3std6ranges3__45__cpo3endE)
_ZN45_INTERNAL_ac02cf58_14_SpectralOps_cu_bd418f174cuda3std6ranges3__45__cpo3endE:
	.zero		1
	.type		_ZN45_INTERNAL_ac02cf58_14_SpectralOps_cu_bd418f174cuda3std3__419piecewise_constructE,@object
	.size		_ZN45_INTERNAL_ac02cf58_14_SpectralOps_cu_bd418f174cuda3std3__419piecewise_constructE,(_ZN45_INTERNAL_ac02cf58_14_SpectralOps_cu_bd418f174cuda3std6ranges3__45__cpo5ssizeE - _ZN45_INTERNAL_ac02cf58_14_SpectralOps_cu_bd418f174cuda3std3__419piecewise_constructE)
_ZN45_INTERNAL_ac02cf58_14_SpectralOps_cu_bd418f174cuda3std3__419piecewise_constructE:
	.zero		1
	.type		_ZN45_INTERNAL_ac02cf58_14_SpectralOps_cu_bd418f174cuda3std6ranges3__45__cpo5ssizeE,@object
	.size		_ZN45_INTERNAL_ac02cf58_14_SpectralOps_cu_bd418f174cuda3std6ranges3__45__cpo5ssizeE,(_ZN45_INTERNAL_ac02cf58_14_SpectralOps_cu_bd418f174cuda3std3__45__cpo3endE - _ZN45_INTERNAL_ac02cf58_14_SpectralOps_cu_bd418f174cuda3std6ranges3__45__cpo5ssizeE)
_ZN45_INTERNAL_ac02cf58_14_SpectralOps_cu_bd418f174cuda3std6ranges3__45__cpo5ssizeE:
	.zero		1
	.type		_ZN45_INTERNAL_ac02cf58_14_SpectralOps_cu_bd418f174cuda3std3__45__cpo3endE,@object
	.size		_ZN45_INTERNAL_ac02cf58_14_SpectralOps_cu_bd418f174cuda3std3__45__cpo3endE,(_ZN45_INTERNAL_ac02cf58_14_SpectralOps_cu_bd418f174cuda3std6ranges3__45__cpo4cendE - _ZN45_INTERNAL_ac02cf58_14_SpectralOps_cu_bd418f174cuda3std3__45__cpo3endE)
_ZN45_INTERNAL_ac02cf58_14_SpectralOps_cu_bd418f174cuda3std3__45__cpo3endE:
	.zero		1
	.type		_ZN45_INTERNAL_ac02cf58_14_SpectralOps_cu_bd418f174cuda3std6ranges3__45__cpo4cendE,@object
	.size		_ZN45_INTERNAL_ac02cf58_14_SpectralOps_cu_bd418f174cuda3std6ranges3__45__cpo4cendE,(_ZN45_INTERNAL_ac02cf58_14_SpectralOps_cu_bd418f174cuda3std3__45__cpo4rendE - _ZN45_INTERNAL_ac02cf58_14_SpectralOps_cu_bd418f174cuda3std6ranges3__45__cpo4cendE)
_ZN45_INTERNAL_ac02cf58_14_SpectralOps_cu_bd418f174cuda3std6ranges3__45__cpo4cendE:
	.zero		1
	.type		_ZN45_INTERNAL_ac02cf58_14_SpectralOps_cu_bd418f174cuda3std3__45__cpo4rendE,@object
	.size		_ZN45_INTERNAL_ac02cf58_14_SpectralOps_cu_bd418f174cuda3std3__45__cpo4rendE,(_ZN45_INTERNAL_ac02cf58_14_SpectralOps_cu_bd418f174cuda3std6ranges3__45__cpo4prevE - _ZN45_INTERNAL_ac02cf58_14_SpectralOps_cu_bd418f174cuda3std3__45__cpo4rendE)
_ZN45_INTERNAL_ac02cf58_14_SpectralOps_cu_bd418f174cuda3std3__45__cpo4rendE:
	.zero		1
	.type		_ZN45_INTERNAL_ac02cf58_14_SpectralOps_cu_bd418f174cuda3std6ranges3__45__cpo4prevE,@object
	.size		_ZN45_INTERNAL_ac02cf58_14_SpectralOps_cu_bd418f174cuda3std6ranges3__45__cpo4prevE,(_ZN45_INTERNAL_ac02cf58_14_SpectralOps_cu_bd418f174cuda3std6ranges3__45__cpo9iter_moveE - _ZN45_INTERNAL_ac02cf58_14_SpectralOps_cu_bd418f174cuda3std6ranges3__45__cpo4prevE)
_ZN45_INTERNAL_ac02cf58_14_SpectralOps_cu_bd418f174cuda3std6ranges3__45__cpo4prevE:
	.zero		1
	.type		_ZN45_INTERNAL_ac02cf58_14_SpectralOps_cu_bd418f174cuda3std6ranges3__45__cpo9iter_moveE,@object
	.size		_ZN45_INTERNAL_ac02cf58_14_SpectralOps_cu_bd418f174cuda3std6ranges3__45__cpo9iter_moveE,(.L_13 - _ZN45_INTERNAL_ac02cf58_14_SpectralOps_cu_bd418f174cuda3std6ranges3__45__cpo9iter_moveE)
_ZN45_INTERNAL_ac02cf58_14_SpectralOps_cu_bd418f174cuda3std6ranges3__45__cpo9iter_moveE:
	.zero		1
.L_13:


//--------------------- .nv.constant0._ZN2at6native26_fft_conjugate_copy_kernelIN3c107complexINS2_4HalfEEE16OffsetCalculatorILi1ElLb0EENS0_33HermitianSymmetryOffsetCalculatorIlEEEEvlPT_PKSA_T0_T1_ --------------------------
	.section	.nv.constant0._ZN2at6native26_fft_conjugate_copy_kernelIN3c107complexINS2_4HalfEEE16OffsetCalculatorILi1ElLb0EENS0_33HermitianSymmetryOffsetCalculatorIlEEEEvlPT_PKSA_T0_T1_,"a",@progbits
	.sectionflags	@""
	.align	4
.nv.constant0._ZN2at6native26_fft_conjugate_copy_kernelIN3c107complexINS2_4HalfEEE16OffsetCalculatorILi1ElLb0EENS0_33HermitianSymmetryOffsetCalculatorIlEEEEvlPT_PKSA_T0_T1_:
	.zero		1376


//--------------------- .nv.constant0._ZN2at6native26_fft_conjugate_copy_kernelIN3c107complexIfEE16OffsetCalculatorILi1ElLb0EENS0_33HermitianSymmetryOffsetCalculatorIlEEEEvlPT_PKS9_T0_T1_ --------------------------
	.section	.nv.constant0._ZN2at6native26_fft_conjugate_copy_kernelIN3c107complexIfEE16OffsetCalculatorILi1ElLb0EENS0_33HermitianSymmetryOffsetCalculatorIlEEEEvlPT_PKS9_T0_T1_,"a",@progbits
	.sectionflags	@""
	.align	4
.nv.constant0._ZN2at6native26_fft_conjugate_copy_kernelIN3c107complexIfEE16OffsetCalculatorILi1ElLb0EENS0_33HermitianSymmetryOffsetCalculatorIlEEEEvlPT_PKS9_T0_T1_:
	.zero		1376


//--------------------- .nv.constant0._ZN2at6native26_fft_conjugate_copy_kernelIN3c107complexIdEE16OffsetCalculatorILi1ElLb0EENS0_33HermitianSymmetryOffsetCalculatorIlEEEEvlPT_PKS9_T0_T1_ --------------------------
	.section	.nv.constant0._ZN2at6native26_fft_conjugate_copy_kernelIN3c107complexIdEE16OffsetCalculatorILi1ElLb0EENS0_33HermitianSymmetryOffsetCalculatorIlEEEEvlPT_PKS9_T0_T1_,"a",@progbits
	.sectionflags	@""
	.align	4
.nv.constant0._ZN2at6native26_fft_conjugate_copy_kernelIN3c107complexIdEE16OffsetCalculatorILi1ElLb0EENS0_33HermitianSymmetryOffsetCalculatorIlEEEEvlPT_PKS9_T0_T1_:
	.zero		1376


//--------------------- SYMBOLS --------------------------

	.type		.nv.reservedSmem.offset0,@object
	.size		.nv.reservedSmem.offset0,0x4
